	.target	sm_90a

	.elftype	@"ET_EXEC"


//--------------------- .note.nv.tkinfo           --------------------------
	.section	.note.nv.tkinfo,"",@"SHT_NOTE"
	.sectionflags	@"SHF_NOTE_NV_TKINFO"
	.tkinfo
        /*0018*/ 	.word	0x00000002
        /*0030*/ 	.string	""
        /*0030*/ 	.string	"ptxas"
        /*0030*/ 	.string	"Cuda compilation tools, release 13.0, V13.0.88"
        /*0030*/ 	.string	"Build cuda_13.0.r13.0/compiler.36424714_0"
        /*0030*/ 	.string	"-arch sm_90a -m 64 "



//--------------------- .note.nv.cuinfo           --------------------------
	.section	.note.nv.cuinfo,"",@"SHT_NOTE"
	.sectionflags	@"SHF_NOTE_NV_CUINFO"
        /*0018*/ 	.short	0x0002
        /*001a*/ 	.short	0x005a
        /*001c*/ 	.short	0x0082
	.zero		2


//--------------------- .nv.info                  --------------------------
	.section	.nv.info,"",@"SHT_CUDA_INFO"
	.align	4


	//----- nvinfo : EIATTR_REGCOUNT
	.align		4
        /*0000*/ 	.byte	0x04, 0x2f
        /*0002*/ 	.short	(.L_15 - .L_14)
	.align		4
.L_14:
        /*0004*/ 	.word	index@(_ZN7cutlass13device_kernelINS_4gemm6kernel13GemmUniversalIN4cute5tupleIJiiiiEEENS1_10collective13CollectiveMmaINS1_34MainloopSm90TmaGmmaWarpSpecializedILi3ENS5_IJNS4_1CILi1EEESB_SB_EEENS1_32KernelTmaWarpSpecializedPingpongEEENS5_IJNSA_ILi64EEESF_NSA_ILi128EEEEEEfNS5_IJlSB_lEEEfSI_NS4_8TiledMMAINS4_8MMA_AtomIJNS4_4SM904GMMA29MMA_64x64x8_F32TF32TF32_SS_TNILNSM_7ScaleInE1ELSO_1EEEEEENS4_6LayoutISC_NS5_IJNSA_ILi0EEESS_SS_EEEEENS5_IJNS4_10UnderscoreESV_SV_EEEEENS4_13SM90_TMA_LOADENS4_14ComposedLayoutINS4_7SwizzleILi3ELi4ELi3EEENS4_18smem_ptr_flag_bitsILi32EEENSR_INS5_IJNSA_ILi8EEENSA_ILi32EEEEEENS5_IJS15_SB_EEEEEEEvNS4_8identityESY_S19_vS1A_EENS_8epilogue10collective6detail29Sm90TmaWarpSpecializedAdapterINS1D_15DefaultEpilogueIfSI_SI_NS1C_6thread17LinearCombinationIfLi1EffLNS1H_9ScaleType4KindE0ELNS_15FloatRoundStyleE2EfEENS1_15EpilogueDefaultEEEEEvvEEEEvNT_6ParamsE)
        /*0008*/ 	.word	0x000000a8


	//----- nvinfo : EIATTR_FRAME_SIZE
	.align		4
.L_15:
        /*000c*/ 	.byte	0x04, 0x11
        /*000e*/ 	.short	(.L_17 - .L_16)
	.align		4
.L_16:
        /*0010*/ 	.word	index@(_ZN7cutlass13device_kernelINS_4gemm6kernel13GemmUniversalIN4cute5tupleIJiiiiEEENS1_10collective13CollectiveMmaINS1_34MainloopSm90TmaGmmaWarpSpecializedILi3ENS5_IJNS4_1CILi1EEESB_SB_EEENS1_32KernelTmaWarpSpecializedPingpongEEENS5_IJNSA_ILi64EEESF_NSA_ILi128EEEEEEfNS5_IJlSB_lEEEfSI_NS4_8TiledMMAINS4_8MMA_AtomIJNS4_4SM904GMMA29MMA_64x64x8_F32TF32TF32_SS_TNILNSM_7ScaleInE1ELSO_1EEEEEENS4_6LayoutISC_NS5_IJNSA_ILi0EEESS_SS_EEEEENS5_IJNS4_10UnderscoreESV_SV_EEEEENS4_13SM90_TMA_LOADENS4_14ComposedLayoutINS4_7SwizzleILi3ELi4ELi3EEENS4_18smem_ptr_flag_bitsILi32EEENSR_INS5_IJNSA_ILi8EEENSA_ILi32EEEEEENS5_IJS15_SB_EEEEEEEvNS4_8identityESY_S19_vS1A_EENS_8epilogue10collective6detail29Sm90TmaWarpSpecializedAdapterINS1D_15DefaultEpilogueIfSI_SI_NS1C_6thread17LinearCombinationIfLi1EffLNS1H_9ScaleType4KindE0ELNS_15FloatRoundStyleE2EfEENS1_15EpilogueDefaultEEEEEvvEEEEvNT_6ParamsE)
        /*0014*/ 	.word	0x00000008


	//----- nvinfo : EIATTR_MIN_STACK_SIZE
	.align		4
.L_17:
        /*0018*/ 	.byte	0x04, 0x12
        /*001a*/ 	.short	(.L_19 - .L_18)
	.align		4
.L_18:
        /*001c*/ 	.word	index@(_ZN7cutlass13device_kernelINS_4gemm6kernel13GemmUniversalIN4cute5tupleIJiiiiEEENS1_10collective13CollectiveMmaINS1_34MainloopSm90TmaGmmaWarpSpecializedILi3ENS5_IJNS4_1CILi1EEESB_SB_EEENS1_32KernelTmaWarpSpecializedPingpongEEENS5_IJNSA_ILi64EEESF_NSA_ILi128EEEEEEfNS5_IJlSB_lEEEfSI_NS4_8TiledMMAINS4_8MMA_AtomIJNS4_4SM904GMMA29MMA_64x64x8_F32TF32TF32_SS_TNILNSM_7ScaleInE1ELSO_1EEEEEENS4_6LayoutISC_NS5_IJNSA_ILi0EEESS_SS_EEEEENS5_IJNS4_10UnderscoreESV_SV_EEEEENS4_13SM90_TMA_LOADENS4_14ComposedLayoutINS4_7SwizzleILi3ELi4ELi3EEENS4_18smem_ptr_flag_bitsILi32EEENSR_INS5_IJNSA_ILi8EEENSA_ILi32EEEEEENS5_IJS15_SB_EEEEEEEvNS4_8identityESY_S19_vS1A_EENS_8epilogue10collective6detail29Sm90TmaWarpSpecializedAdapterINS1D_15DefaultEpilogueIfSI_SI_NS1C_6thread17LinearCombinationIfLi1EffLNS1H_9ScaleType4KindE0ELNS_15FloatRoundStyleE2EfEENS1_15EpilogueDefaultEEEEEvvEEEEvNT_6ParamsE)
        /*0020*/ 	.word	0x00000008
.L_19:


//--------------------- .nv.compat                --------------------------
	.section	.nv.compat,"",@"SHT_CUDA_COMPAT_INFO"
	.align	4
        /*0000*/ 	.byte	0x02, 0x09, 0x01, 0x00, 0x02, 0x02, 0x04, 0x00, 0x02, 0x05, 0x05, 0x00, 0x03, 0x07, 0x01, 0x01
        /*0010*/ 	.byte	0x02, 0x03, 0x01, 0x00, 0x02, 0x06, 0x01, 0x00, 0x04, 0x0b, 0x08, 0x00, 0x00, 0x00, 0x00, 0x00
        /*0020*/ 	.byte	0x00, 0x00, 0x00, 0x00


//--------------------- .nv.info._ZN7cutlass13device_kernelINS_4gemm6kernel13GemmUniversalIN4cute5tupleIJiiiiEEENS1_10collective13CollectiveMmaINS1_34MainloopSm90TmaGmmaWarpSpecializedILi3ENS5_IJNS4_1CILi1EEESB_SB_EEENS1_32KernelTmaWarpSpecializedPingpongEEENS5_IJNSA_ILi64EEESF_NSA_ILi128EEEEEEfNS5_IJlSB_lEEEfSI_NS4_8TiledMMAINS4_8MMA_AtomIJNS4_4SM904GMMA29MMA_64x64x8_F32TF32TF32_SS_TNILNSM_7ScaleInE1ELSO_1EEEEEENS4_6LayoutISC_NS5_IJNSA_ILi0EEESS_SS_EEEEENS5_IJNS4_10UnderscoreESV_SV_EEEEENS4_13SM90_TMA_LOADENS4_14ComposedLayoutINS4_7SwizzleILi3ELi4ELi3EEENS4_18smem_ptr_flag_bitsILi32EEENSR_INS5_IJNSA_ILi8EEENSA_ILi32EEEEEENS5_IJS15_SB_EEEEEEEvNS4_8identityESY_S19_vS1A_EENS_8epilogue10collective6detail29Sm90TmaWarpSpecializedAdapterINS1D_15DefaultEpilogueIfSI_SI_NS1C_6thread17LinearCombinationIfLi1EffLNS1H_9ScaleType4KindE0ELNS_15FloatRoundStyleE2EfEENS1_15EpilogueDefaultEEEEEvvEEEEvNT_6ParamsE --------------------------
	.section	.nv.info._ZN7cutlass13device_kernelINS_4gemm6kernel13GemmUniversalIN4cute5tupleIJiiiiEEENS1_10collective13CollectiveMmaINS1_34MainloopSm90TmaGmmaWarpSpecializedILi3ENS5_IJNS4_1CILi1EEESB_SB_EEENS1_32KernelTmaWarpSpecializedPingpongEEENS5_IJNSA_ILi64EEESF_NSA_ILi128EEEEEEfNS5_IJlSB_lEEEfSI_NS4_8TiledMMAINS4_8MMA_AtomIJNS4_4SM904GMMA29MMA_64x64x8_F32TF32TF32_SS_TNILNSM_7ScaleInE1ELSO_1EEEEEENS4_6LayoutISC_NS5_IJNSA_ILi0EEESS_SS_EEEEENS5_IJNS4_10UnderscoreESV_SV_EEEEENS4_13SM90_TMA_LOADENS4_14ComposedLayoutINS4_7SwizzleILi3ELi4ELi3EEENS4_18smem_ptr_flag_bitsILi32EEENSR_INS5_IJNSA_ILi8EEENSA_ILi32EEEEEENS5_IJS15_SB_EEEEEEEvNS4_8identityESY_S19_vS1A_EENS_8epilogue10collective6detail29Sm90TmaWarpSpecializedAdapterINS1D_15DefaultEpilogueIfSI_SI_NS1C_6thread17LinearCombinationIfLi1EffLNS1H_9ScaleType4KindE0ELNS_15FloatRoundStyleE2EfEENS1_15EpilogueDefaultEEEEEvvEEEEvNT_6ParamsE,"",@"SHT_CUDA_INFO"
	.sectionflags	@""
	.align	4


	//----- nvinfo : EIATTR_CUDA_API_VERSION
	.align		4
        /*0000*/ 	.byte	0x04, 0x37
        /*0002*/ 	.short	(.L_21 - .L_20)
.L_20:
        /*0004*/ 	.word	0x00000082


	//----- nvinfo : EIATTR_KPARAM_INFO
	.align		4
.L_21:
        /*0008*/ 	.byte	0x04, 0x17
        /*000a*/ 	.short	(.L_23 - .L_22)
.L_22:
        /*000c*/ 	.word	0x00000000
        /*0010*/ 	.short	0x0000
        /*0012*/ 	.short	0x0070
        /*0014*/ 	.byte	0x00, 0xf0, 0x01, 0x10


	//----- nvinfo : EIATTR_SPARSE_MMA_MASK
	.align		4
.L_23:
        /*0018*/ 	.byte	0x03, 0x50
        /*001a*/ 	.short	0x0000


	//----- nvinfo : EIATTR_MAXREG_COUNT
	.align		4
        /*001c*/ 	.byte	0x03, 0x1b
        /*001e*/ 	.short	0x00a8


	//----- nvinfo : EIATTR_NUM_BARRIERS
	.align		4
        /*0020*/ 	.byte	0x02, 0x4c
        /*0022*/ 	.byte	0x01
	.zero		1


	//----- nvinfo : EIATTR_EXTERNS
	.align		4
        /*0024*/ 	.byte	0x04, 0x0f
        /*0026*/ 	.short	(.L_25 - .L_24)


	//   ....[0]....
	.align		4
.L_24:
        /*0028*/ 	.word	index@(__assertfail)


	//----- nvinfo : EIATTR_ANNOTATIONS
	.align		4
.L_25:
        /*002c*/ 	.byte	0x04, 0x55
        /*002e*/ 	.short	(.L_27 - .L_26)


	//   ....[0]....
.L_26:
        /*0030*/ 	.word	0x00000001
        /*0034*/ 	.byte	0xb0, 0x0a, 0x00, 0x00, 0x01, 0x00, 0x00, 0x00, 0xd0, 0x11, 0x00, 0x00, 0x01, 0x00, 0x00, 0x00
        /*0044*/ 	.byte	0xf0, 0x46, 0x00, 0x00, 0x01, 0x00, 0x00, 0x00, 0xb0, 0x54, 0x00, 0x00


	//----- nvinfo : EIATTR_MERCURY_ISA_VERSION
	.align		4
.L_27:
        /*0050*/ 	.byte	0x03, 0x5f
        /*0052*/ 	.short	0x0101


	//----- nvinfo : EIATTR_INT_WARP_WIDE_INSTR_OFFSETS
	.align		4
        /*0054*/ 	.byte	0x04, 0x31
        /*0056*/ 	.short	(.L_29 - .L_28)


	//   ....[0]....
.L_28:
        /*0058*/ 	.word	0x000003d0


	//   ....[1]....
        /*005c*/ 	.word	0x000003f0


	//   ....[2]....
        /*0060*/ 	.word	0x00000470


	//   ....[3]....
        /*0064*/ 	.word	0x00000480


	//   ....[4]....
        /*0068*/ 	.word	0x00000490


	//   ....[5]....
        /*006c*/ 	.word	0x000004b0


	//   ....[6]....
        /*0070*/ 	.word	0x00000540


	//   ....[7]....
        /*0074*/ 	.word	0x00000560


	//----- nvinfo : EIATTR_COOP_GROUP_MASK_REGIDS
	.align		4
.L_29:
        /*0078*/ 	.byte	0x04, 0x29
        /*007a*/ 	.short	(.L_31 - .L_30)


	//   ....[0]....
.L_30:
        /*007c*/ 	.word	0xffffffff


	//   ....[1]....
        /*0080*/ 	.word	0xffffffff


	//   ....[2]....
        /*0084*/ 	.word	0xffffffff


	//   ....[3]....
        /*0088*/ 	.word	0xffffffff


	//   ....[4]....
        /*008c*/ 	.word	0xffffffff


	//   ....[5]....
        /*0090*/ 	.word	0xffffffff


	//----- nvinfo : EIATTR_COOP_GROUP_INSTR_OFFSETS
	.align		4
.L_31:
        /*0094*/ 	.byte	0x04, 0x28
        /*0096*/ 	.short	(.L_33 - .L_32)


	//   ....[0]....
.L_32:
        /*0098*/ 	.word	0x00000070


	//   ....[1]....
        /*009c*/ 	.word	0x00000080


	//   ....[2]....
        /*00a0*/ 	.word	0x00000140


	//   ....[3]....
        /*00a4*/ 	.word	0x000002b0


	//   ....[4]....
        /*00a8*/ 	.word	0x000002f0


	//   ....[5]....
        /*00ac*/ 	.word	0x00000330


	//----- nvinfo : EIATTR_REG_RECONFIG
	.align		4
.L_33:
        /*00b0*/ 	.byte	0x01, 0x54
	.zero		2


	//----- nvinfo : EIATTR_SYSCALL_OFFSETS
	.align		4
        /*00b4*/ 	.byte	0x04, 0x46
        /*00b6*/ 	.short	(.L_35 - .L_34)


	//   ....[0]....
.L_34:
        /*00b8*/ 	.word	0x000016d0


	//----- nvinfo : EIATTR_MBARRIER_INSTR_OFFSETS
	.align		4
.L_35:
        /*00bc*/ 	.byte	0x04, 0x39
        /*00be*/ 	.short	(.L_37 - .L_36)


	//   ....[0]....
.L_36:
        /*00c0*/ 	.word	0x00000240
        /*00c4*/ 	.word	0x000000ff
        /*00c8*/ 	.word	0x00000000
        /*00cc*/ 	.short	0x0100
        /*00ce*/ 	.byte	0x08
	.zero		1


	//   ....[1]....
        /*00d0*/ 	.word	0x00000250
        /*00d4*/ 	.word	0x000000ff
        /*00d8*/ 	.word	0x00000018
        /*00dc*/ 	.short	0x0100
        /*00de*/ 	.byte	0x08
	.zero		1


	//   ....[2]....
        /*00e0*/ 	.word	0x00000260
        /*00e4*/ 	.word	0x000000ff
        /*00e8*/ 	.word	0x00000008
        /*00ec*/ 	.short	0x0100
        /*00ee*/ 	.byte	0x08
	.zero		1


	//   ....[3]....
        /*00f0*/ 	.word	0x00000270
        /*00f4*/ 	.word	0x000000ff
        /*00f8*/ 	.word	0x00000020
        /*00fc*/ 	.short	0x0100
        /*00fe*/ 	.byte	0x08
	.zero		1


	//   ....[4]....
        /*0100*/ 	.word	0x00000280
        /*0104*/ 	.word	0x000000ff
        /*0108*/ 	.word	0x00000010
        /*010c*/ 	.short	0x0100
        /*010e*/ 	.byte	0x08
	.zero		1


	//   ....[5]....
        /*0110*/ 	.word	0x00000290
        /*0114*/ 	.word	0x000000ff
        /*0118*/ 	.word	0x00000028
        /*011c*/ 	.short	0x0100
        /*011e*/ 	.byte	0x08
	.zero		1


	//   ....[6]....
        /*0120*/ 	.word	0x000005a0
        /*0124*/ 	.word	0x000000ff
        /*0128*/ 	.word	0x00000060
        /*012c*/ 	.short	0x0100
        /*012e*/ 	.byte	0x08
	.zero		1


	//   ....[7]....
        /*0130*/ 	.word	0x00000610
        /*0134*/ 	.word	0x000000ff
        /*0138*/ 	.word	0x00000068
        /*013c*/ 	.short	0x0100
        /*013e*/ 	.byte	0x08
	.zero		1


	//   ....[8]....
        /*0140*/ 	.word	0x00000630
        /*0144*/ 	.word	0x000000ff
        /*0148*/ 	.word	0x00000040
        /*014c*/ 	.short	0x0100
        /*014e*/ 	.byte	0x09
	.zero		1


	//   ....[9]....
        /*0150*/ 	.word	0x00000640
        /*0154*/ 	.word	0x000000ff
        /*0158*/ 	.word	0x00000048
        /*015c*/ 	.short	0x0100
        /*015e*/ 	.byte	0x09
	.zero		1


	//   ....[10]....
        /*0160*/ 	.word	0x00000650
        /*0164*/ 	.word	0x000000ff
        /*0168*/ 	.word	0x00000050
        /*016c*/ 	.short	0x0100
        /*016e*/ 	.byte	0x09
	.zero		1


	//   ....[11]....
        /*0170*/ 	.word	0x00000660
        /*0174*/ 	.word	0x000000ff
        /*0178*/ 	.word	0x00000058
        /*017c*/ 	.short	0x0100
        /*017e*/ 	.byte	0x09
	.zero		1


	//   ....[12]....
        /*0180*/ 	.word	0x00001590
        /*0184*/ 	.word	0x000000ff
        /*0188*/ 	.word	0xfffffff8
        /*018c*/ 	.short	0x010a
        /*018e*/ 	.byte	0x2b
	.zero		1


	//   ....[13]....
        /*0190*/ 	.word	0x00001750
        /*0194*/ 	.word	0x00000003
        /*0198*/ 	.word	0x00000000
        /*019c*/ 	.short	0x010a
        /*019e*/ 	.byte	0x3f
	.zero		1


	//   ....[14]....
        /*01a0*/ 	.word	0x00001790
        /*01a4*/ 	.word	0x00000003
        /*01a8*/ 	.word	0x00000000
        /*01ac*/ 	.short	0x010a
        /*01ae*/ 	.byte	0x3f
	.zero		1


	//   ....[15]....
        /*01b0*/ 	.word	0x00001fd0
        /*01b4*/ 	.word	0x000000ff
        /*01b8*/ 	.word	0x00000000
        /*01bc*/ 	.short	0x010a
        /*01be*/ 	.byte	0x06
	.zero		1


	//   ....[16]....
        /*01c0*/ 	.word	0x00002010
        /*01c4*/ 	.word	0x000000ff
        /*01c8*/ 	.word	0x00000000
        /*01cc*/ 	.short	0x010a
        /*01ce*/ 	.byte	0x06
	.zero		1


	//   ....[17]....
        /*01d0*/ 	.word	0x000027b0
        /*01d4*/ 	.word	0x000000ff
        /*01d8*/ 	.word	0x00000000
        /*01dc*/ 	.short	0x0101
        /*01de*/ 	.byte	0x06
	.zero		1


	//   ....[18]....
        /*01e0*/ 	.word	0x000028b0
        /*01e4*/ 	.word	0x00000003
        /*01e8*/ 	.word	0x00000000
        /*01ec*/ 	.short	0x0101
        /*01ee*/ 	.byte	0x29
	.zero		1


	//   ....[19]....
        /*01f0*/ 	.word	0x00002980
        /*01f4*/ 	.word	0x000000ff
        /*01f8*/ 	.word	0x00000000
        /*01fc*/ 	.short	0x0101
        /*01fe*/ 	.byte	0x06
	.zero		1


	//   ....[20]....
        /*0200*/ 	.word	0x000029f0
        /*0204*/ 	.word	0x000000ff
        /*0208*/ 	.word	0x00000008
        /*020c*/ 	.short	0x010a
        /*020e*/ 	.byte	0x2b
	.zero		1


	//   ....[21]....
        /*0210*/ 	.word	0x00004730
        /*0214*/ 	.word	0x00000000
        /*0218*/ 	.word	0x00000000
        /*021c*/ 	.short	0x0101
        /*021e*/ 	.byte	0x29
	.zero		1


	//   ....[22]....
        /*0220*/ 	.word	0x00005020
        /*0224*/ 	.word	0x0000000b
        /*0228*/ 	.word	0x00000018
        /*022c*/ 	.short	0x010a
        /*022e*/ 	.byte	0x3f
	.zero		1


	//   ....[23]....
        /*0230*/ 	.word	0x000055e0
        /*0234*/ 	.word	0x00000006
        /*0238*/ 	.word	0x00000068
        /*023c*/ 	.short	0x0101
        /*023e*/ 	.byte	0x3f
	.zero		1


	//   ....[24]....
        /*0240*/ 	.word	0x00005d00
        /*0244*/ 	.word	0x00000007
        /*0248*/ 	.word	0x00000000
        /*024c*/ 	.short	0x010a
        /*024e*/ 	.byte	0x3f
	.zero		1


	//   ....[25]....
        /*0250*/ 	.word	0x00005d80
        /*0254*/ 	.word	0x00000004
        /*0258*/ 	.word	0x00000000
        /*025c*/ 	.short	0x010a
        /*025e*/ 	.byte	0x3f
	.zero		1


	//   ....[26]....
        /*0260*/ 	.word	0x00005e10
        /*0264*/ 	.word	0x00000005
        /*0268*/ 	.word	0x00000000
        /*026c*/ 	.short	0x010a
        /*026e*/ 	.byte	0x3f
	.zero		1


	//   ....[27]....
        /*0270*/ 	.word	0x00005e80
        /*0274*/ 	.word	0x00000003
        /*0278*/ 	.word	0xfffffff8
        /*027c*/ 	.short	0x010a
        /*027e*/ 	.byte	0x3f
	.zero		1


	//   ....[28]....
        /*0280*/ 	.word	0x00005ed0
        /*0284*/ 	.word	0x00000003
        /*0288*/ 	.word	0x00000000
        /*028c*/ 	.short	0x010a
        /*028e*/ 	.byte	0x3f
	.zero		1


	//   ....[29]....
        /*0290*/ 	.word	0x00005f30
        /*0294*/ 	.word	0x00000004
        /*0298*/ 	.word	0x00000000
        /*029c*/ 	.short	0x010a
        /*029e*/ 	.byte	0x3f
	.zero		1


	//   ....[30]....
        /*02a0*/ 	.word	0x00005f90
        /*02a4*/ 	.word	0x00000003
        /*02a8*/ 	.word	0x00000008
        /*02ac*/ 	.short	0x010a
        /*02ae*/ 	.byte	0x3f
	.zero		1


	//   ....[31]....
        /*02b0*/ 	.word	0x00006060
        /*02b4*/ 	.word	0x0000000b
        /*02b8*/ 	.word	0x00000018
        /*02bc*/ 	.short	0x010a
        /*02be*/ 	.byte	0x3f
	.zero		1


	//   ....[32]....
        /*02c0*/ 	.word	0x00006130
        /*02c4*/ 	.word	0x00000007
        /*02c8*/ 	.word	0x00000000
        /*02cc*/ 	.short	0x010a
        /*02ce*/ 	.byte	0x3f
	.zero		1


	//   ....[33]....
        /*02d0*/ 	.word	0x00006180
        /*02d4*/ 	.word	0x00000004
        /*02d8*/ 	.word	0x00000000
        /*02dc*/ 	.short	0x010a
        /*02de*/ 	.byte	0x3f
	.zero		1


	//----- nvinfo : EIATTR_NUM_MBARRIERS
	.align		4
.L_37:
        /*02e0*/ 	.byte	0x03, 0x38
        /*02e2*/ 	.short	0x000c


	//----- nvinfo : EIATTR_EXIT_INSTR_OFFSETS
	.align		4
        /*02e4*/ 	.byte	0x04, 0x1c
        /*02e6*/ 	.short	(.L_39 - .L_38)


	//   ....[0]....
.L_38:
        /*02e8*/ 	.word	0x00001160


	//   ....[1]....
        /*02ec*/ 	.word	0x000011c0


	//   ....[2]....
        /*02f0*/ 	.word	0x00004d50


	//   ....[3]....
        /*02f4*/ 	.word	0x00004d80


	//   ....[4]....
        /*02f8*/ 	.word	0x00005e60


	//----- nvinfo : EIATTR_MAX_THREADS
	.align		4
.L_39:
        /*02fc*/ 	.byte	0x04, 0x05
        /*02fe*/ 	.short	(.L_41 - .L_40)
.L_40:
        /*0300*/ 	.word	0x00000180
        /*0304*/ 	.word	0x00000001
        /*0308*/ 	.word	0x00000001


	//----- nvinfo : EIATTR_CRS_STACK_SIZE
	.align		4
.L_41:
        /*030c*/ 	.byte	0x04, 0x1e
        /*030e*/ 	.short	(.L_43 - .L_42)
.L_42:
        /*0310*/ 	.word	0x00000000


	//----- nvinfo : EIATTR_CBANK_PARAM_SIZE
	.align		4
.L_43:
        /*0314*/ 	.byte	0x03, 0x19
        /*0316*/ 	.short	0x0470


	//----- nvinfo : EIATTR_PARAM_CBANK
	.align		4
        /*0318*/ 	.byte	0x04, 0x0a
        /*031a*/ 	.short	(.L_45 - .L_44)
	.align		4
.L_44:
        /*031c*/ 	.word	index@(.nv.constant0._ZN7cutlass13device_kernelINS_4gemm6kernel13GemmUniversalIN4cute5tupleIJiiiiEEENS1_10collective13CollectiveMmaINS1_34MainloopSm90TmaGmmaWarpSpecializedILi3ENS5_IJNS4_1CILi1EEESB_SB_EEENS1_32KernelTmaWarpSpecializedPingpongEEENS5_IJNSA_ILi64EEESF_NSA_ILi128EEEEEEfNS5_IJlSB_lEEEfSI_NS4_8TiledMMAINS4_8MMA_AtomIJNS4_4SM904GMMA29MMA_64x64x8_F32TF32TF32_SS_TNILNSM_7ScaleInE1ELSO_1EEEEEENS4_6LayoutISC_NS5_IJNSA_ILi0EEESS_SS_EEEEENS5_IJNS4_10UnderscoreESV_SV_EEEEENS4_13SM90_TMA_LOADENS4_14ComposedLayoutINS4_7SwizzleILi3ELi4ELi3EEENS4_18smem_ptr_flag_bitsILi32EEENSR_INS5_IJNSA_ILi8EEENSA_ILi32EEEEEENS5_IJS15_SB_EEEEEEEvNS4_8identityESY_S19_vS1A_EENS_8epilogue10collective6detail29Sm90TmaWarpSpecializedAdapterINS1D_15DefaultEpilogueIfSI_SI_NS1C_6thread17LinearCombinationIfLi1EffLNS1H_9ScaleType4KindE0ELNS_15FloatRoundStyleE2EfEENS1_15EpilogueDefaultEEEEEvvEEEEvNT_6ParamsE)
        /*0320*/ 	.short	0x0210
        /*0322*/ 	.short	0x0470


	//----- nvinfo : EIATTR_SW_WAR
	.align		4
.L_45:
        /*0324*/ 	.byte	0x04, 0x36
        /*0326*/ 	.short	(.L_47 - .L_46)
.L_46:
        /*0328*/ 	.word	0x00000008
.L_47:


//--------------------- .nv.callgraph             --------------------------
	.section	.nv.callgraph,"",@"SHT_CUDA_CALLGRAPH"
	.align	4
	.sectionentsize	8
	.align		4
        /*0000*/ 	.word	0x00000000
	.align		4
        /*0004*/ 	.word	0xffffffff
	.align		4
        /*0008*/ 	.word	index@(_ZN7cutlass13device_kernelINS_4gemm6kernel13GemmUniversalIN4cute5tupleIJiiiiEEENS1_10collective13CollectiveMmaINS1_34MainloopSm90TmaGmmaWarpSpecializedILi3ENS5_IJNS4_1CILi1EEESB_SB_EEENS1_32KernelTmaWarpSpecializedPingpongEEENS5_IJNSA_ILi64EEESF_NSA_ILi128EEEEEEfNS5_IJlSB_lEEEfSI_NS4_8TiledMMAINS4_8MMA_AtomIJNS4_4SM904GMMA29MMA_64x64x8_F32TF32TF32_SS_TNILNSM_7ScaleInE1ELSO_1EEEEEENS4_6LayoutISC_NS5_IJNSA_ILi0EEESS_SS_EEEEENS5_IJNS4_10UnderscoreESV_SV_EEEEENS4_13SM90_TMA_LOADENS4_14ComposedLayoutINS4_7SwizzleILi3ELi4ELi3EEENS4_18smem_ptr_flag_bitsILi32EEENSR_INS5_IJNSA_ILi8EEENSA_ILi32EEEEEENS5_IJS15_SB_EEEEEEEvNS4_8identityESY_S19_vS1A_EENS_8epilogue10collective6detail29Sm90TmaWarpSpecializedAdapterINS1D_15DefaultEpilogueIfSI_SI_NS1C_6thread17LinearCombinationIfLi1EffLNS1H_9ScaleType4KindE0ELNS_15FloatRoundStyleE2EfEENS1_15EpilogueDefaultEEEEEvvEEEEvNT_6ParamsE)
	.align		4
        /*000c*/ 	.word	index@(__assertfail)
	.align		4
        /*0010*/ 	.word	0x00000000
	.align		4
        /*0014*/ 	.word	0xfffffffe
	.align		4
        /*0018*/ 	.word	0x00000000
	.align		4
        /*001c*/ 	.word	0xfffffffd
	.align		4
        /*0020*/ 	.word	0x00000000
	.align		4
        /*0024*/ 	.word	0xfffffffc


//--------------------- .nv.constant4             --------------------------
	.section	.nv.constant4,"a",@progbits
	.align	8
	.align		8
.nv.constant4:
        /*0000*/ 	.dword	__assertfail
	.align		8
        /*0008*/ 	.dword	__unnamed_1
	.align		8
        /*0010*/ 	.dword	_ZN40_INTERNAL_53be8213_4_k_cu_1ed6a185_162844cuda3std3__45__cpo5beginE
	.align		8
        /*0018*/ 	.dword	_ZN40_INTERNAL_53be8213_4_k_cu_1ed6a185_162844cuda3std3__45__cpo3endE
	.align		8
        /*0020*/ 	.dword	_ZN40_INTERNAL_53be8213_4_k_cu_1ed6a185_162844cuda3std3__45__cpo6cbeginE
	.align		8
        /*0028*/ 	.dword	_ZN40_INTERNAL_53be8213_4_k_cu_1ed6a185_162844cuda3std3__45__cpo4cendE
	.align		8
        /*0030*/ 	.dword	_ZN40_INTERNAL_53be8213_4_k_cu_1ed6a185_162844cuda3std3__442_GLOBAL__N__53be8213_4_k_cu_1ed6a185_162846ignoreE
	.align		8
        /*0038*/ 	.dword	_ZN40_INTERNAL_53be8213_4_k_cu_1ed6a185_162844cuda3std3__419piecewise_constructE
	.align		8
        /*0040*/ 	.dword	_ZN40_INTERNAL_53be8213_4_k_cu_1ed6a185_162844cuda3std3__48in_placeE
	.align		8
        /*0048*/ 	.dword	_ZN40_INTERNAL_53be8213_4_k_cu_1ed6a185_162844cuda3std6ranges3__45__cpo4swapE
	.align		8
        /*0050*/ 	.dword	_ZN40_INTERNAL_53be8213_4_k_cu_1ed6a185_162844cuda3std6ranges3__45__cpo9iter_moveE
	.align		8
        /*0058*/ 	.dword	_ZN40_INTERNAL_53be8213_4_k_cu_1ed6a185_162844cute7productE
	.align		8
        /*0060*/ 	.dword	_ZN40_INTERNAL_53be8213_4_k_cu_1ed6a185_162844cute1_E
	.align		8
        /*0068*/ 	.dword	$str$22
	.align		8
        /*0070*/ 	.dword	$str$23


//--------------------- .text._ZN7cutlass13device_kernelINS_4gemm6kernel13GemmUniversalIN4cute5tupleIJiiiiEEENS1_10collective13CollectiveMmaINS1_34MainloopSm90TmaGmmaWarpSpecializedILi3ENS5_IJNS4_1CILi1EEESB_SB_EEENS1_32KernelTmaWarpSpecializedPingpongEEENS5_IJNSA_ILi64EEESF_NSA_ILi128EEEEEEfNS5_IJlSB_lEEEfSI_NS4_8TiledMMAINS4_8MMA_AtomIJNS4_4SM904GMMA29MMA_64x64x8_F32TF32TF32_SS_TNILNSM_7ScaleInE1ELSO_1EEEEEENS4_6LayoutISC_NS5_IJNSA_ILi0EEESS_SS_EEEEENS5_IJNS4_10UnderscoreESV_SV_EEEEENS4_13SM90_TMA_LOADENS4_14ComposedLayoutINS4_7SwizzleILi3ELi4ELi3EEENS4_18smem_ptr_flag_bitsILi32EEENSR_INS5_IJNSA_ILi8EEENSA_ILi32EEEEEENS5_IJS15_SB_EEEEEEEvNS4_8identityESY_S19_vS1A_EENS_8epilogue10collective6detail29Sm90TmaWarpSpecializedAdapterINS1D_15DefaultEpilogueIfSI_SI_NS1C_6thread17LinearCombinationIfLi1EffLNS1H_9ScaleType4KindE0ELNS_15FloatRoundStyleE2EfEENS1_15EpilogueDefaultEEEEEvvEEEEvNT_6ParamsE --------------------------
	.section	.text._ZN7cutlass13device_kernelINS_4gemm6kernel13GemmUniversalIN4cute5tupleIJiiiiEEENS1_10collective13CollectiveMmaINS1_34MainloopSm90TmaGmmaWarpSpecializedILi3ENS5_IJNS4_1CILi1EEESB_SB_EEENS1_32KernelTmaWarpSpecializedPingpongEEENS5_IJNSA_ILi64EEESF_NSA_ILi128EEEEEEfNS5_IJlSB_lEEEfSI_NS4_8TiledMMAINS4_8MMA_AtomIJNS4_4SM904GMMA29MMA_64x64x8_F32TF32TF32_SS_TNILNSM_7ScaleInE1ELSO_1EEEEEENS4_6LayoutISC_NS5_IJNSA_ILi0EEESS_SS_EEEEENS5_IJNS4_10UnderscoreESV_SV_EEEEENS4_13SM90_TMA_LOADENS4_14ComposedLayoutINS4_7SwizzleILi3ELi4ELi3EEENS4_18smem_ptr_flag_bitsILi32EEENSR_INS5_IJNSA_ILi8EEENSA_ILi32EEEEEENS5_IJS15_SB_EEEEEEEvNS4_8identityESY_S19_vS1A_EENS_8epilogue10collective6detail29Sm90TmaWarpSpecializedAdapterINS1D_15DefaultEpilogueIfSI_SI_NS1C_6thread17LinearCombinationIfLi1EffLNS1H_9ScaleType4KindE0ELNS_15FloatRoundStyleE2EfEENS1_15EpilogueDefaultEEEEEvvEEEEvNT_6ParamsE,"ax",@progbits
	.align	128
.text._ZN7cutlass13device_kernelINS_4gemm6kernel13GemmUniversalIN4cute5tupleIJiiiiEEENS1_10collective13CollectiveMmaINS1_34MainloopSm90TmaGmmaWarpSpecializedILi3ENS5_IJNS4_1CILi1EEESB_SB_EEENS1_32KernelTmaWarpSpecializedPingpongEEENS5_IJNSA_ILi64EEESF_NSA_ILi128EEEEEEfNS5_IJlSB_lEEEfSI_NS4_8TiledMMAINS4_8MMA_AtomIJNS4_4SM904GMMA29MMA_64x64x8_F32TF32TF32_SS_TNILNSM_7ScaleInE1ELSO_1EEEEEENS4_6LayoutISC_NS5_IJNSA_ILi0EEESS_SS_EEEEENS5_IJNS4_10UnderscoreESV_SV_EEEEENS4_13SM90_TMA_LOADENS4_14ComposedLayoutINS4_7SwizzleILi3ELi4ELi3EEENS4_18smem_ptr_flag_bitsILi32EEENSR_INS5_IJNSA_ILi8EEENSA_ILi32EEEEEENS5_IJS15_SB_EEEEEEEvNS4_8identityESY_S19_vS1A_EENS_8epilogue10collective6detail29Sm90TmaWarpSpecializedAdapterINS1D_15DefaultEpilogueIfSI_SI_NS1C_6thread17LinearCombinationIfLi1EffLNS1H_9ScaleType4KindE0ELNS_15FloatRoundStyleE2EfEENS1_15EpilogueDefaultEEEEEvvEEEEvNT_6ParamsE:
        .type           _ZN7cutlass13device_kernelINS_4gemm6kernel13GemmUniversalIN4cute5tupleIJiiiiEEENS1_10collective13CollectiveMmaINS1_34MainloopSm90TmaGmmaWarpSpecializedILi3ENS5_IJNS4_1CILi1EEESB_SB_EEENS1_32KernelTmaWarpSpecializedPingpongEEENS5_IJNSA_ILi64EEESF_NSA_ILi128EEEEEEfNS5_IJlSB_lEEEfSI_NS4_8TiledMMAINS4_8MMA_AtomIJNS4_4SM904GMMA29MMA_64x64x8_F32TF32TF32_SS_TNILNSM_7ScaleInE1ELSO_1EEEEEENS4_6LayoutISC_NS5_IJNSA_ILi0EEESS_SS_EEEEENS5_IJNS4_10UnderscoreESV_SV_EEEEENS4_13SM90_TMA_LOADENS4_14ComposedLayoutINS4_7SwizzleILi3ELi4ELi3EEENS4_18smem_ptr_flag_bitsILi32EEENSR_INS5_IJNSA_ILi8EEENSA_ILi32EEEEEENS5_IJS15_SB_EEEEEEEvNS4_8identityESY_S19_vS1A_EENS_8epilogue10collective6detail29Sm90TmaWarpSpecializedAdapterINS1D_15DefaultEpilogueIfSI_SI_NS1C_6thread17LinearCombinationIfLi1EffLNS1H_9ScaleType4KindE0ELNS_15FloatRoundStyleE2EfEENS1_15EpilogueDefaultEEEEEvvEEEEvNT_6ParamsE,@function
        .size           _ZN7cutlass13device_kernelINS_4gemm6kernel13GemmUniversalIN4cute5tupleIJiiiiEEENS1_10collective13CollectiveMmaINS1_34MainloopSm90TmaGmmaWarpSpecializedILi3ENS5_IJNS4_1CILi1EEESB_SB_EEENS1_32KernelTmaWarpSpecializedPingpongEEENS5_IJNSA_ILi64EEESF_NSA_ILi128EEEEEEfNS5_IJlSB_lEEEfSI_NS4_8TiledMMAINS4_8MMA_AtomIJNS4_4SM904GMMA29MMA_64x64x8_F32TF32TF32_SS_TNILNSM_7ScaleInE1ELSO_1EEEEEENS4_6LayoutISC_NS5_IJNSA_ILi0EEESS_SS_EEEEENS5_IJNS4_10UnderscoreESV_SV_EEEEENS4_13SM90_TMA_LOADENS4_14ComposedLayoutINS4_7SwizzleILi3ELi4ELi3EEENS4_18smem_ptr_flag_bitsILi32EEENSR_INS5_IJNSA_ILi8EEENSA_ILi32EEEEEENS5_IJS15_SB_EEEEEEEvNS4_8identityESY_S19_vS1A_EENS_8epilogue10collective6detail29Sm90TmaWarpSpecializedAdapterINS1D_15DefaultEpilogueIfSI_SI_NS1C_6thread17LinearCombinationIfLi1EffLNS1H_9ScaleType4KindE0ELNS_15FloatRoundStyleE2EfEENS1_15EpilogueDefaultEEEEEvvEEEEvNT_6ParamsE,(.L_x_131 - _ZN7cutlass13device_kernelINS_4gemm6kernel13GemmUniversalIN4cute5tupleIJiiiiEEENS1_10collective13CollectiveMmaINS1_34MainloopSm90TmaGmmaWarpSpecializedILi3ENS5_IJNS4_1CILi1EEESB_SB_EEENS1_32KernelTmaWarpSpecializedPingpongEEENS5_IJNSA_ILi64EEESF_NSA_ILi128EEEEEEfNS5_IJlSB_lEEEfSI_NS4_8TiledMMAINS4_8MMA_AtomIJNS4_4SM904GMMA29MMA_64x64x8_F32TF32TF32_SS_TNILNSM_7ScaleInE1ELSO_1EEEEEENS4_6LayoutISC_NS5_IJNSA_ILi0EEESS_SS_EEEEENS5_IJNS4_10UnderscoreESV_SV_EEEEENS4_13SM90_TMA_LOADENS4_14ComposedLayoutINS4_7SwizzleILi3ELi4ELi3EEENS4_18smem_ptr_flag_bitsILi32EEENSR_INS5_IJNSA_ILi8EEENSA_ILi32EEEEEENS5_IJS15_SB_EEEEEEEvNS4_8identityESY_S19_vS1A_EENS_8epilogue10collective6detail29Sm90TmaWarpSpecializedAdapterINS1D_15DefaultEpilogueIfSI_SI_NS1C_6thread17LinearCombinationIfLi1EffLNS1H_9ScaleType4KindE0ELNS_15FloatRoundStyleE2EfEENS1_15EpilogueDefaultEEEEEvvEEEEvNT_6ParamsE)
        .other          _ZN7cutlass13device_kernelINS_4gemm6kernel13GemmUniversalIN4cute5tupleIJiiiiEEENS1_10collective13CollectiveMmaINS1_34MainloopSm90TmaGmmaWarpSpecializedILi3ENS5_IJNS4_1CILi1EEESB_SB_EEENS1_32KernelTmaWarpSpecializedPingpongEEENS5_IJNSA_ILi64EEESF_NSA_ILi128EEEEEEfNS5_IJlSB_lEEEfSI_NS4_8TiledMMAINS4_8MMA_AtomIJNS4_4SM904GMMA29MMA_64x64x8_F32TF32TF32_SS_TNILNSM_7ScaleInE1ELSO_1EEEEEENS4_6LayoutISC_NS5_IJNSA_ILi0EEESS_SS_EEEEENS5_IJNS4_10UnderscoreESV_SV_EEEEENS4_13SM90_TMA_LOADENS4_14ComposedLayoutINS4_7SwizzleILi3ELi4ELi3EEENS4_18smem_ptr_flag_bitsILi32EEENSR_INS5_IJNSA_ILi8EEENSA_ILi32EEEEEENS5_IJS15_SB_EEEEEEEvNS4_8identityESY_S19_vS1A_EENS_8epilogue10collective6detail29Sm90TmaWarpSpecializedAdapterINS1D_15DefaultEpilogueIfSI_SI_NS1C_6thread17LinearCombinationIfLi1EffLNS1H_9ScaleType4KindE0ELNS_15FloatRoundStyleE2EfEENS1_15EpilogueDefaultEEEEEvvEEEEvNT_6ParamsE,@"STO_CUDA_ENTRY STV_DEFAULT"
_ZN7cutlass13device_kernelINS_4gemm6kernel13GemmUniversalIN4cute5tupleIJiiiiEEENS1_10collective13CollectiveMmaINS1_34MainloopSm90TmaGmmaWarpSpecializedILi3ENS5_IJNS4_1CILi1EEESB_SB_EEENS1_32KernelTmaWarpSpecializedPingpongEEENS5_IJNSA_ILi64EEESF_NSA_ILi128EEEEEEfNS5_IJlSB_lEEEfSI_NS4_8TiledMMAINS4_8MMA_AtomIJNS4_4SM904GMMA29MMA_64x64x8_F32TF32TF32_SS_TNILNSM_7ScaleInE1ELSO_1EEEEEENS4_6LayoutISC_NS5_IJNSA_ILi0EEESS_SS_EEEEENS5_IJNS4_10UnderscoreESV_SV_EEEEENS4_13SM90_TMA_LOADENS4_14ComposedLayoutINS4_7SwizzleILi3ELi4ELi3EEENS4_18smem_ptr_flag_bitsILi32EEENSR_INS5_IJNSA_ILi8EEENSA_ILi32EEEEEENS5_IJS15_SB_EEEEEEEvNS4_8identityESY_S19_vS1A_EENS_8epilogue10collective6detail29Sm90TmaWarpSpecializedAdapterINS1D_15DefaultEpilogueIfSI_SI_NS1C_6thread17LinearCombinationIfLi1EffLNS1H_9ScaleType4KindE0ELNS_15FloatRoundStyleE2EfEENS1_15EpilogueDefaultEEEEEvvEEEEvNT_6ParamsE:
[----:B------:R-:W0:Y:S02]  /*0000*/  LDC R1, c[0x0][0x28] ;  /* 0x00000a00ff017b82 */ /* 0x000e240000000800 */
[----:B0-----:R-:W-:Y:S01]  /*0010*/  VIADD R1, R1, 0xfffffff8 ;  /* 0xfffffff801017836 */ /* 0x001fe20000000000 */
[----:B------:R-:W0:Y:S01]  /*0020*/  S2R R4, SR_TID.X ;  /* 0x0000000000047919 */ /* 0x000e220000002100 */
[----:B------:R-:W-:Y:S01]  /*0030*/  ELECT P0, URZ, PT ;  /* 0x00000000003f782f */ /* 0x000fe20003800000 */
[----:B------:R-:W-:Y:S01]  /*0040*/  BSSY B0, `(.L_x_0) ;  /* 0x000000f000007945 */ /* 0x000fe20003800000 */
[--C-:B0-----:R-:W-:Y:S02]  /*0050*/  SHF.R.U32.HI R0, RZ, 0x5, R4.reuse ;  /* 0x00000005ff007819 */ /* 0x101fe40000011604 */
[----:B------:R-:W-:-:S03]  /*0060*/  SHF.R.U32.HI R5, RZ, 0x7, R4 ;  /* 0x00000007ff057819 */ /* 0x000fc60000011604 */
[----:B------:R-:W0:Y:S04]  /*0070*/  SHFL.IDX PT, R2, R0, RZ, 0x1f ;  /* 0x00001fff00027589 */ /* 0x000e2800000e0000 */
[----:B------:R1:W2:Y:S01]  /*0080*/  SHFL.IDX PT, R7, R5, RZ, 0x1f ;  /* 0x00001fff05077589 */ /* 0x0002a200000e0000 */
[----:B0-----:R-:W-:-:S13]  /*0090*/  ISETP.NE.OR P0, PT, R2, RZ, !P0 ;  /* 0x000000ff0200720c */ /* 0x001fda0004705670 */
[----:B-12---:R-:W-:Y:S05]  /*00a0*/  @P0 BRA `(.L_x_1) ;  /* 0x0000000000200947 */ /* 0x006fea0003800000 */
[----:B------:R-:W-:Y:S02]  /*00b0*/  ULDC.64 UR4, c[0x0][0x198] ;  /* 0x0000660000047ab9 */ /* 0x000fe40000000a00 */
[----:B------:R-:W-:Y:S02]  /*00c0*/  UIADD3 UR6, UP0, UR4, 0xf0, URZ ;  /* 0x000000f004067890 */ /* 0x000fe4000ff1e03f */
[----:B------:R-:W-:Y:S02]  /*00d0*/  UIADD3 UR4, UP1, UR4, 0x1f0, URZ ;  /* 0x000001f004047890 */ /* 0x000fe4000ff3e03f */
[----:B------:R-:W-:Y:S02]  /*00e0*/  UIADD3.X UR7, URZ, UR5, URZ, UP0, !UPT ;  /* 0x000000053f077290 */ /* 0x000fe400087fe43f */
[----:B------:R-:W-:-:S07]  /*00f0*/  UIADD3.X UR5, URZ, UR5, URZ, UP1, !UPT ;  /* 0x000000053f057290 */ /* 0x000fce0008ffe43f */
[----:B------:R0:W-:Y:S02]  /*0100*/  UTMACCTL.PF [UR6] ;  /* 0x00000000060079b9 */ /* 0x0001e40008040000 */
[----:B------:R0:W-:Y:S02]  /*0110*/  UTMACCTL.PF [UR4] ;  /* 0x00000000040079b9 */ /* 0x0001e40008040000 */
[----:B0-----:R-:W-:Y:S01]  /*0120*/  NOP ;  /* 0x0000000000007918 */ /* 0x001fe20000000000 */
.L_x_1:
[----:B------:R-:W-:Y:S05]  /*0130*/  BSYNC B0 ;  /* 0x0000000000007941 */ /* 0x000fea0003800000 */
.L_x_0:
[----:B------:R-:W0:Y:S02]  /*0140*/  SHFL.IDX PT, R3, R0, RZ, 0x1f ;  /* 0x00001fff00037589 */ /* 0x000e2400000e0000 */
[----:B0-----:R-:W-:-:S13]  /*0150*/  ISETP.NE.AND P0, PT, R3, RZ, PT ;  /* 0x000000ff0300720c */ /* 0x001fda0003f05270 */
[----:B------:R-:W-:Y:S05]  /*0160*/  @P0 BRA `(.L_x_2) ;  /* 0x0000000000500947 */ /* 0x000fea0003800000 */
[----:B------:R-:W0:Y:S01]  /*0170*/  S2UR UR8, SR_CgaCtaId ;  /* 0x00000000000879c3 */ /* 0x000e220000008800 */
[----:B------:R-:W-:Y:S01]  /*0180*/  UMOV UR4, 0x400 ;  /* 0x0000040000047882 */ /* 0x000fe20000000000 */
[----:B------:R-:W-:Y:S01]  /*0190*/  UMOV UR5, 0x1 ;  /* 0x0000000100057882 */ /* 0x000fe20000000000 */
[----:B------:R-:W-:Y:S01]  /*01a0*/  UMOV UR6, 0x80 ;  /* 0x0000008000067882 */ /* 0x000fe20000000000 */
[----:B------:R-:W-:Y:S01]  /*01b0*/  ELECT P0, URZ, PT ;  /* 0x00000000003f782f */ /* 0x000fe20003800000 */
[----:B------:R-:W-:-:S04]  /*01c0*/  UIADD3 UR6, -UR6, 0x100000, URZ ;  /* 0x0010000006067890 */ /* 0x000fc8000fffe13f */
[----:B------:R-:W-:Y:S02]  /*01d0*/  USHF.L.U32 UR7, UR6, 0xb, URZ ;  /* 0x0000000b06077899 */ /* 0x000fe4000800063f */
[----:B------:R-:W-:Y:S02]  /*01e0*/  USHF.L.U32 UR6, UR6, 0x1, URZ ;  /* 0x0000000106067899 */ /* 0x000fe4000800063f */
[----:B0-----:R-:W-:Y:S02]  /*01f0*/  ULEA UR8, UR8, UR4, 0x18 ;  /* 0x0000000408087291 */ /* 0x001fe4000f8ec03f */
[----:B------:R-:W-:-:S04]  /*0200*/  UIADD3 UR4, -UR5, 0x100000, URZ ;  /* 0x0010000005047890 */ /* 0x000fc8000fffe13f */
[----:B------:R-:W-:Y:S02]  /*0210*/  USHF.L.U32 UR5, UR4, 0xb, URZ ;  /* 0x0000000b04057899 */ /* 0x000fe4000800063f */
[----:B------:R-:W-:Y:S01]  /*0220*/  USHF.L.U32 UR4, UR4, 0x1, URZ ;  /* 0x0000000104047899 */ /* 0x000fe2000800063f */
[----:B------:R-:W0:Y:S11]  /*0230*/  FENCE.VIEW.ASYNC.S ;  /* 0x00000000000073c6 */ /* 0x000e360000000000 */
[----:B0-----:R0:W1:Y:S01]  /*0240*/  SYNCS.EXCH.64 URZ, [UR8], UR4 ;  /* 0x00000004083f75b2 */ /* 0x0010620008000100 */
[----:B------:R0:W2:Y:S01]  /*0250*/  SYNCS.EXCH.64 URZ, [UR8+0x18], UR6 ;  /* 0x00001806083f75b2 */ /* 0x0000a20008000100 */
[----:B------:R0:W3:Y:S01]  /*0260*/  SYNCS.EXCH.64 URZ, [UR8+0x8], UR4 ;  /* 0x00000804083f75b2 */ /* 0x0000e20008000100 */
[----:B------:R0:W4:Y:S01]  /*0270*/  SYNCS.EXCH.64 URZ, [UR8+0x20], UR6 ;  /* 0x00002006083f75b2 */ /* 0x0001220008000100 */
[----:B------:R0:W0:Y:S01]  /*0280*/  SYNCS.EXCH.64 URZ, [UR8+0x10], UR4 ;  /* 0x00001004083f75b2 */ /* 0x0000220008000100 */
[----:B------:R0:W0:Y:S01]  /*0290*/  SYNCS.EXCH.64 URZ, [UR8+0x28], UR6 ;  /* 0x00002806083f75b2 */ /* 0x0000220008000100 */
[----:B------:R-:W-:Y:S01]  /*02a0*/  NOP ;  /* 0x0000000000007918 */ /* 0x000fe20000000000 */
.L_x_2:
[----:B------:R-:W5:Y:S01]  /*02b0*/  SHFL.IDX PT, R6, R0, RZ, 0x1f ;  /* 0x00001fff00067589 */ /* 0x000f6200000e0000 */
[----:B------:R-:W-:Y:S01]  /*02c0*/  ELECT P0, URZ, PT ;  /* 0x00000000003f782f */ /* 0x000fe20003800000 */
[----:B------:R-:W-:Y:S01]  /*02d0*/  NOP ;  /* 0x0000000000007918 */ /* 0x000fe20000000000 */
[----:B------:R-:W-:Y:S01]  /*02e0*/  ELECT P1, URZ, PT ;  /* 0x00000000003f782f */ /* 0x000fe20003820000 */
[----:B------:R-:W1:Y:S01]  /*02f0*/  SHFL.IDX PT, R3, R0, RZ, 0x1f ;  /* 0x00001fff00037589 */ /* 0x000e6200000e0000 */
[----:B0-----:R-:W-:Y:S01]  /*0300*/  UMOV UR4, 0x20 ;  /* 0x0000002000047882 */ /* 0x001fe20000000000 */
[----:B------:R-:W-:Y:S01]  /*0310*/  UMOV UR11, 0x80 ;  /* 0x00000080000b7882 */ /* 0x000fe20000000000 */
[----:B------:R-:W-:Y:S01]  /*0320*/  NOP ;  /* 0x0000000000007918 */ /* 0x000fe20000000000 */
[----:B------:R-:W0:Y:S01]  /*0330*/  SHFL.IDX PT, R5, R5, RZ, 0x1f ;  /* 0x00001fff05057589 */ /* 0x000e2200000e0000 */
[C---:B------:R-:W-:Y:S01]  /*0340*/  VIADD R31, R7.reuse, 0xffffffff ;  /* 0xffffffff071f7836 */ /* 0x040fe20000000000 */
[----:B------:R-:W-:Y:S01]  /*0350*/  ULDC.64 UR48, c[0x0][0x208] ;  /* 0x0000820000307ab9 */ /* 0x000fe20000000a00 */
[----:B------:R-:W-:-:S03]  /*0360*/  ISETP.NE.AND P2, PT, R7, RZ, PT ;  /* 0x000000ff0700720c */ /* 0x000fc60003f45270 */
[----:B------:R-:W-:Y:S02]  /*0370*/  ISETP.GE.U32.AND P3, PT, R31, 0x2, PT ;  /* 0x000000021f00780c */ /* 0x000fe40003f66070 */
[----:B-----5:R-:W-:Y:S02]  /*0380*/  ISETP.NE.OR P0, PT, R6, RZ, !P0 ;  /* 0x000000ff0600720c */ /* 0x020fe40004705670 */
[----:B-1----:R-:W-:Y:S02]  /*0390*/  ISETP.NE.OR P1, PT, R3, RZ, !P1 ;  /* 0x000000ff0300720c */ /* 0x002fe40004f25670 */
[----:B------:R-:W-:Y:S02]  /*03a0*/  SHF.R.S32.HI R3, RZ, 0x1f, R2 ;  /* 0x0000001fff037819 */ /* 0x000fe40000011402 */
[----:B0-----:R-:W-:Y:S02]  /*03b0*/  R2UR UR43, R5 ;  /* 0x00000000052b72ca */ /* 0x001fe400000e0000 */
[----:B------:R-:W-:-:S05]  /*03c0*/  LEA.HI R3, R3, R2, RZ, 0x2 ;  /* 0x0000000203037211 */ /* 0x000fca00078f10ff */
[----:B------:R-:W-:Y:S01]  /*03d0*/  VOTEU.ALL UP0, P0 ;  /* 0x00000000003f7886 */ /* 0x000fe20000000000 */
[----:B------:R-:W-:Y:S01]  /*03e0*/  LOP3.LUT R3, R3, 0xfffffffc, RZ, 0xc0, !PT ;  /* 0xfffffffc03037812 */ /* 0x000fe200078ec0ff */
[----:B------:R-:W-:-:S03]  /*03f0*/  VOTEU.ALL UP1, P1 ;  /* 0x00000000003f7886 */ /* 0x000fc60000820000 */
[----:B------:R-:W0:Y:S01]  /*0400*/  @!UP0 S2UR UR7, SR_CgaCtaId ;  /* 0x00000000000789c3 */ /* 0x000e220000008800 */
[----:B------:R-:W-:Y:S01]  /*0410*/  @!UP0 UMOV UR6, 0x400 ;  /* 0x0000040000068882 */ /* 0x000fe20000000000 */
[----:B------:R-:W-:-:S04]  /*0420*/  @!UP0 UIADD3 UR4, -UR4, 0x100000, URZ ;  /* 0x0010000004048890 */ /* 0x000fc8000fffe13f */
[----:B------:R-:W-:Y:S02]  /*0430*/  @!UP0 USHF.L.U32 UR5, UR4, 0xb, URZ ;  /* 0x0000000b04058899 */ /* 0x000fe4000800063f */
[----:B------:R-:W-:Y:S01]  /*0440*/  @!UP0 USHF.L.U32 UR4, UR4, 0x1, URZ ;  /* 0x0000000104048899 */ /* 0x000fe2000800063f */
[----:B------:R-:W-:Y:S01]  /*0450*/  IMAD.IADD R14, R2, 0x1, -R3 ;  /* 0x00000001020e7824 */ /* 0x000fe200078e0a03 */
[----:B------:R-:W-:Y:S01]  /*0460*/  @!UP1 UMOV UR9, 0x400 ;  /* 0x0000040000099882 */ /* 0x000fe20000000000 */
[----:B------:R-:W-:Y:S01]  /*0470*/  VOTEU.ALL UP2, P1 ;  /* 0x00000000003f7886 */ /* 0x000fe20000840000 */
[----:B------:R-:W-:Y:S01]  /*0480*/  VOTEU.ALL UP3, P1 ;  /* 0x00000000003f7886 */ /* 0x000fe20000860000 */
[----:B------:R-:W-:Y:S01]  /*0490*/  VOTEU.ALL UP4, P1 ;  /* 0x00000000003f7886 */ /* 0x000fe20000880000 */
[----:B------:R-:W1:Y:S01]  /*04a0*/  @!UP1 S2UR UR10, SR_CgaCtaId ;  /* 0x00000000000a99c3 */ /* 0x000e620000008800 */
[----:B------:R-:W-:Y:S01]  /*04b0*/  VOTEU.ALL UP5, P1 ;  /* 0x00000000003f7886 */ /* 0x000fe200008a0000 */
[----:B------:R-:W-:-:S04]  /*04c0*/  SHF.R.S32.HI R3, RZ, 0x1f, R4 ;  /* 0x0000001fff037819 */ /* 0x000fc80000011404 */
[----:B------:R-:W-:-:S04]  /*04d0*/  LEA.HI R3, R3, R4, RZ, 0x7 ;  /* 0x0000000403037211 */ /* 0x000fc800078f38ff */
[----:B------:R-:W-:-:S05]  /*04e0*/  LOP3.LUT R3, R3, 0xffffff80, RZ, 0xc0, !PT ;  /* 0xffffff8003037812 */ /* 0x000fca00078ec0ff */
[----:B------:R-:W-:Y:S01]  /*04f0*/  IMAD.IADD R5, R4, 0x1, -R3 ;  /* 0x0000000104057824 */ /* 0x000fe200078e0a03 */
[----:B0-----:R-:W-:Y:S02]  /*0500*/  @!UP0 ULEA UR8, UR7, UR6, 0x18 ;  /* 0x0000000607088291 */ /* 0x001fe4000f8ec03f */
[----:B------:R-:W-:-:S04]  /*0510*/  @!UP1 UIADD3 UR6, -UR11, 0x100000, URZ ;  /* 0x001000000b069890 */ /* 0x000fc8000fffe13f */
[----:B------:R-:W-:Y:S02]  /*0520*/  @!UP1 USHF.L.U32 UR7, UR6, 0xb, URZ ;  /* 0x0000000b06079899 */ /* 0x000fe4000800063f */
[----:B------:R-:W-:Y:S01]  /*0530*/  @!UP1 USHF.L.U32 UR6, UR6, 0x1, URZ ;  /* 0x0000000106069899 */ /* 0x000fe2000800063f */
[----:B------:R-:W-:Y:S01]  /*0540*/  VOTEU.ALL UP0, P0 ;  /* 0x00000000003f7886 */ /* 0x000fe20000000000 */
[----:B-1----:R-:W-:Y:S01]  /*0550*/  @!UP1 ULEA UR9, UR10, UR9, 0x18 ;  /* 0x000000090a099291 */ /* 0x002fe2000f8ec03f */
[----:B------:R-:W-:Y:S02]  /*0560*/  VOTEU.ALL UP1, P0 ;  /* 0x00000000003f7886 */ /* 0x000fe40000020000 */
[----:B------:R-:W-:Y:S01]  /*0570*/  ULDC.64 UR10, c[0x0][0x598] ;  /* 0x00016600000a7ab9 */ /* 0x000fe20000000a00 */
[----:B------:R-:W-:Y:S01]  /*0580*/  ISETP.NE.AND P0, PT, R14, 0x3, PT ;  /* 0x000000030e00780c */ /* 0x000fe20003f05270 */
[----:B------:R-:W0:Y:S02]  /*0590*/  FENCE.VIEW.ASYNC.S ;  /* 0x00000000000073c6 */ /* 0x000e240000000000 */
[----:B0-----:R0:W2:Y:S01]  /*05a0*/  @!UP0 SYNCS.EXCH.64 URZ, [UR8+0x60], UR4 ;  /* 0x00006004083f85b2 */ /* 0x0010a20008000100 */
[----:B------:R-:W-:-:S02]  /*05b0*/  ISETP.NE.U32.AND P1, PT, RZ, UR10, PT ;  /* 0x0000000aff007c0c */ /* 0x000fc4000bf25070 */
[----:B------:R-:W-:Y:S02]  /*05c0*/  ISETP.EQ.OR P0, PT, R14, RZ, !P0 ;  /* 0x000000ff0e00720c */ /* 0x000fe40004702670 */
[----:B------:R-:W-:Y:S02]  /*05d0*/  ISETP.NE.AND.EX P1, PT, RZ, UR11, PT, P1 ;  /* 0x0000000bff007c0c */ /* 0x000fe4000bf25310 */
[----:B------:R-:W-:-:S04]  /*05e0*/  ISETP.EQ.AND P0, PT, R7, RZ, P0 ;  /* 0x000000ff0700720c */ /* 0x000fc80000702270 */
[----:B------:R-:W-:-:S04]  /*05f0*/  SEL R23, RZ, 0x1, !P0 ;  /* 0x00000001ff177807 */ /* 0x000fc80004000000 */
[----:B------:R-:W-:Y:S01]  /*0600*/  SEL R23, R23, 0x2, P3 ;  /* 0x0000000217177807 */ /* 0x000fe20001800000 */
[----:B------:R0:W2:Y:S01]  /*0610*/  @!UP1 SYNCS.EXCH.64 URZ, [UR8+0x68], UR4 ;  /* 0x00006804083f95b2 */ /* 0x0000a20008000100 */
[----:B------:R-:W-:Y:S01]  /*0620*/  NOP ;  /* 0x0000000000007918 */ /* 0x000fe20000000000 */
[----:B------:R0:W2:Y:S01]  /*0630*/  @!UP2 SYNCS.EXCH.64 URZ, [UR9+0x40], UR6 ;  /* 0x00004006093fa5b2 */ /* 0x0000a20008000100 */
[----:B------:R0:W2:Y:S01]  /*0640*/  @!UP3 SYNCS.EXCH.64 URZ, [UR9+0x48], UR6 ;  /* 0x00004806093fb5b2 */ /* 0x0000a20008000100 */
[----:B------:R0:W2:Y:S01]  /*0650*/  @!UP4 SYNCS.EXCH.64 URZ, [UR9+0x50], UR6 ;  /* 0x00005006093fc5b2 */ /* 0x0000a20008000100 */
[----:B------:R0:W2:Y:S01]  /*0660*/  @!UP5 SYNCS.EXCH.64 URZ, [UR9+0x58], UR6 ;  /* 0x00005806093fd5b2 */ /* 0x0000a20008000100 */
[----:B------:R-:W-:Y:S01]  /*0670*/  NOP ;  /* 0x0000000000007918 */ /* 0x000fe20000000000 */
[----:B--234-:R-:W-:Y:S06]  /*0680*/  BAR.SYNC.DEFER_BLOCKING 0x0 ;  /* 0x0000000000007b1d */ /* 0x01cfec0000010000 */
[----:B0-----:R-:W-:Y:S05]  /*0690*/  @!P1 BRA `(.L_x_3) ;  /* 0x00000000001c9947 */ /* 0x001fea0003800000 */
[----:B------:R-:W0:Y:S02]  /*06a0*/  LDC.64 R2, c[0x0][0x598] ;  /* 0x00016600ff027b82 */ /* 0x000e240000000a00 */
[----:B0-----:R-:W2:Y:S02]  /*06b0*/  LDG.E.64 R2, desc[UR48][R2.64] ;  /* 0x0000003002027981 */ /* 0x001ea4000c1e1b00 */
[----:B--2---:R-:W-:-:S04]  /*06c0*/  ISETP.NE.U32.AND P0, PT, R2, RZ, PT ;  /* 0x000000ff0200720c */ /* 0x004fc80003f05070 */
[----:B------:R-:W-:-:S13]  /*06d0*/  ISETP.NE.AND.EX P0, PT, R3, RZ, PT, P0 ;  /* 0x000000ff0300720c */ /* 0x000fda0003f05300 */
[----:B------:R-:W-:Y:S05]  /*06e0*/  @!P0 BRA `(.L_x_3) ;  /* 0x0000000000088947 */ /* 0x000fea0003800000 */
[----:B------:R1:W5:Y:S01]  /*06f0*/  LD.E R56, desc[UR48][R2.64] ;  /* 0x0000003002387980 */ /* 0x000362000c101900 */
[----:B------:R-:W-:Y:S05]  /*0700*/  BRA `(.L_x_4) ;  /* 0x0000000000247947 */ /* 0x000fea0003800000 */
.L_x_3:
[----:B------:R-:W-:Y:S02]  /*0710*/  ULDC.64 UR4, c[0x0][0x588] ;  /* 0x0001620000047ab9 */ /* 0x000fe40000000a00 */
[----:B------:R-:W-:-:S04]  /*0720*/  ISETP.NE.U32.AND P0, PT, RZ, UR4, PT ;  /* 0x00000004ff007c0c */ /* 0x000fc8000bf05070 */
[----:B------:R-:W-:-:S13]  /*0730*/  ISETP.NE.AND.EX P0, PT, RZ, UR5, PT, P0 ;  /* 0x00000005ff007c0c */ /* 0x000fda000bf05300 */
[----:B------:R-:W-:Y:S05]  /*0740*/  @!P0 BRA `(.L_x_5) ;  /* 0x00000000000c8947 */ /* 0x000fea0003800000 */
[----:B------:R-:W0:Y:S02]  /*0750*/  LDC.64 R56, c[0x0][0x588] ;  /* 0x00016200ff387b82 */ /* 0x000e240000000a00 */
[----:B0-----:R0:W5:Y:S01]  /*0760*/  LDG.E R56, desc[UR48][R56.64] ;  /* 0x0000003038387981 */ /* 0x001162000c1e1900 */
[----:B------:R-:W-:Y:S05]  /*0770*/  BRA `(.L_x_4) ;  /* 0x0000000000087947 */ /* 0x000fea0003800000 */
.L_x_5:
[----:B------:R-:W-:Y:S02]  /*0780*/  ULDC UR4, c[0x0][0x580] ;  /* 0x0001600000047ab9 */ /* 0x000fe40000000800 */
[----:B------:R-:W-:-:S07]  /*0790*/  IMAD.U32 R56, RZ, RZ, UR4 ;  /* 0x00000004ff387e24 */ /* 0x000fce000f8e00ff */
.L_x_4:
[----:B------:R-:W-:Y:S02]  /*07a0*/  ULDC.64 UR4, c[0x0][0x5a0] ;  /* 0x0001680000047ab9 */ /* 0x000fe40000000a00 */
[----:B------:R-:W-:-:S04]  /*07b0*/  ISETP.NE.U32.AND P0, PT, RZ, UR4, PT ;  /* 0x00000004ff007c0c */ /* 0x000fc8000bf05070 */
[----:B------:R-:W-:-:S13]  /*07c0*/  ISETP.NE.AND.EX P0, PT, RZ, UR5, PT, P0 ;  /* 0x00000005ff007c0c */ /* 0x000fda000bf05300 */
[----:B------:R-:W-:Y:S05]  /*07d0*/  @!P0 BRA `(.L_x_6) ;  /* 0x00000000001c8947 */ /* 0x000fea0003800000 */
[----:B-1----:R-:W1:Y:S02]  /*07e0*/  LDC.64 R2, c[0x0][0x5a0] ;  /* 0x00016800ff027b82 */ /* 0x002e640000000a00 */
[----:B-1----:R-:W2:Y:S02]  /*07f0*/  LDG.E.64 R2, desc[UR48][R2.64] ;  /* 0x0000003002027981 */ /* 0x002ea4000c1e1b00 */
[----:B--2---:R-:W-:-:S04]  /*0800*/  ISETP.NE.U32.AND P0, PT, R2, RZ, PT ;  /* 0x000000ff0200720c */ /* 0x004fc80003f05070 */
[----:B------:R-:W-:-:S13]  /*0810*/  ISETP.NE.AND.EX P0, PT, R3, RZ, PT, P0 ;  /* 0x000000ff0300720c */ /* 0x000fda0003f05300 */
[----:B------:R-:W-:Y:S05]  /*0820*/  @!P0 BRA `(.L_x_6) ;  /* 0x0000000000088947 */ /* 0x000fea0003800000 */
[----:B0-----:R2:W5:Y:S01]  /*0830*/  LD.E R57, desc[UR48][R2.64] ;  /* 0x0000003002397980 */ /* 0x001562000c101900 */
[----:B------:R-:W-:Y:S05]  /*0840*/  BRA `(.L_x_7) ;  /* 0x0000000000247947 */ /* 0x000fea0003800000 */
.L_x_6:
[----:B------:R-:W-:Y:S02]  /*0850*/  ULDC.64 UR4, c[0x0][0x590] ;  /* 0x0001640000047ab9 */ /* 0x000fe40000000a00 */
[----:B------:R-:W-:-:S04]  /*0860*/  ISETP.NE.U32.AND P0, PT, RZ, UR4, PT ;  /* 0x00000004ff007c0c */ /* 0x000fc8000bf05070 */
[----:B------:R-:W-:-:S13]  /*0870*/  ISETP.NE.AND.EX P0, PT, RZ, UR5, PT, P0 ;  /* 0x00000005ff007c0c */ /* 0x000fda000bf05300 */
[----:B------:R-:W-:Y:S05]  /*0880*/  @!P0 BRA `(.L_x_8) ;  /* 0x00000000000c8947 */ /* 0x000fea0003800000 */
[----:B-1----:R-:W0:Y:S02]  /*0890*/  LDC.64 R2, c[0x0][0x590] ;  /* 0x00016400ff027b82 */ /* 0x002e240000000a00 */
[----:B0-----:R0:W5:Y:S01]  /*08a0*/  LDG.E R57, desc[UR48][R2.64] ;  /* 0x0000003002397981 */ /* 0x001162000c1e1900 */
[----:B------:R-:W-:Y:S05]  /*08b0*/  BRA `(.L_x_7) ;  /* 0x0000000000087947 */ /* 0x000fea0003800000 */
.L_x_8:
[----:B------:R-:W-:Y:S02]  /*08c0*/  ULDC UR4, c[0x0][0x584] ;  /* 0x0001610000047ab9 */ /* 0x000fe40000000800 */
[----:B0-----:R-:W-:-:S07]  /*08d0*/  IMAD.U32 R57, RZ, RZ, UR4 ;  /* 0x00000004ff397e24 */ /* 0x001fce000f8e00ff */
.L_x_7:
[----:B012---:R-:W0:Y:S01]  /*08e0*/  LDC R2, c[0x0][0x65c] ;  /* 0x00019700ff027b82 */ /* 0x007e220000000800 */
[----:B------:R-:W1:Y:S01]  /*08f0*/  S2R R15, SR_CTAID.Y ;  /* 0x00000000000f7919 */ /* 0x000e620000002600 */
[----:B------:R-:W-:Y:S01]  /*0900*/  ULDC UR6, c[0x0][0x28c] ;  /* 0x0000a30000067ab9 */ /* 0x000fe20000000800 */
[----:B------:R-:W-:Y:S01]  /*0910*/  ISETP.NE.AND P0, PT, R7, 0x2, PT ;  /* 0x000000020700780c */ /* 0x000fe20003f05270 */
[----:B------:R-:W-:Y:S01]  /*0920*/  UIADD3 UR6, UR6, 0x7f, URZ ;  /* 0x0000007f06067890 */ /* 0x000fe2000fffe03f */
[----:B------:R-:W2:Y:S01]  /*0930*/  S2R R6, SR_CTAID.X ;  /* 0x0000000000067919 */ /* 0x000ea20000002500 */
[----:B------:R-:W-:Y:S01]  /*0940*/  UMOV UR36, URZ ;  /* 0x0000003f00247c82 */ /* 0x000fe20008000000 */
[----:B------:R-:W-:Y:S01]  /*0950*/  UMOV UR38, URZ ;  /* 0x0000003f00267c82 */ /* 0x000fe20008000000 */
[----:B------:R-:W-:Y:S01]  /*0960*/  USHF.R.S32.HI UR7, URZ, 0x1f, UR6 ;  /* 0x0000001f3f077899 */ /* 0x000fe20008011406 */
[----:B------:R-:W-:-:S03]  /*0970*/  ULDC.64 UR8, c[0x0][0x650] ;  /* 0x0001940000087ab9 */ /* 0x000fc60000000a00 */
[----:B------:R-:W-:-:S04]  /*0980*/  ULEA.HI UR7, UR7, UR6, URZ, 0x7 ;  /* 0x0000000607077291 */ /* 0x000fc8000f8f383f */
[----:B------:R-:W-:Y:S01]  /*0990*/  USHF.R.S32.HI UR37, URZ, 0x7, UR7 ;  /* 0x000000073f257899 */ /* 0x000fe20008011407 */
[----:B0-----:R-:W-:-:S13]  /*09a0*/  ISETP.NE.AND P1, PT, R2, 0x1, PT ;  /* 0x000000010200780c */ /* 0x001fda0003f25270 */
[----:B------:R-:W2:Y:S01]  /*09b0*/  @P1 LDC R17, c[0x0][0x10] ;  /* 0x00000400ff111b82 */ /* 0x000ea20000000800 */
[----:B-1----:R-:W-:Y:S02]  /*09c0*/  @P1 IMAD.MOV.U32 R8, RZ, RZ, R15 ;  /* 0x000000ffff081224 */ /* 0x002fe400078e000f */
[----:B------:R-:W-:Y:S02]  /*09d0*/  @P1 IMAD.MOV.U32 R9, RZ, RZ, RZ ;  /* 0x000000ffff091224 */ /* 0x000fe400078e00ff */
[----:B------:R-:W-:-:S03]  /*09e0*/  @P1 IMAD.MOV.U32 R7, RZ, RZ, RZ ;  /* 0x000000ffff071224 */ /* 0x000fc600078e00ff */
[----:B------:R-:W0:Y:S01]  /*09f0*/  @!P1 LDC R3, c[0x0][0xc] ;  /* 0x00000300ff039b82 */ /* 0x000e220000000800 */
[----:B------:R-:W-:Y:S01]  /*0a00*/  ULDC UR4, c[0x0][0xc] ;  /* 0x0000030000047ab9 */ /* 0x000fe20000000800 */
[----:B------:R-:W-:Y:S02]  /*0a10*/  ULDC UR5, c[0x0][0x10] ;  /* 0x0000040000057ab9 */ /* 0x000fe40000000800 */
[----:B------:R-:W-:-:S04]  /*0a20*/  UIMAD.WIDE.U32 UR4, UR4, UR5, URZ ;  /* 0x00000005040472a5 */ /* 0x000fc8000f8e003f */
[----:B------:R-:W1:Y:S01]  /*0a30*/  LDC R0, c[0x0][0x14] ;  /* 0x00000500ff007b82 */ /* 0x000e620000000800 */
[----:B--2---:R-:W-:-:S04]  /*0a40*/  @P1 IMAD.WIDE.U32 R16, R6, R17, R8 ;  /* 0x0000001106101225 */ /* 0x004fc800078e0008 */
[----:B------:R-:W-:Y:S02]  /*0a50*/  @P1 IMAD.IADD R17, R17, 0x1, R7 ;  /* 0x0000000111111824 */ /* 0x000fe400078e0207 */
[----:B------:R-:W-:Y:S02]  /*0a60*/  IMAD.MOV.U32 R7, RZ, RZ, RZ ;  /* 0x000000ffff077224 */ /* 0x000fe400078e00ff */
[----:B0-----:R-:W-:-:S04]  /*0a70*/  @!P1 IMAD.WIDE.U32 R8, R3, R15, R6 ;  /* 0x0000000f03089225 */ /* 0x001fc800078e0006 */
[----:B------:R-:W-:Y:S02]  /*0a80*/  @!P1 IMAD.MOV.U32 R16, RZ, RZ, R8 ;  /* 0x000000ffff109224 */ /* 0x000fe400078e0008 */
[----:B-1----:R-:W-:-:S04]  /*0a90*/  IMAD.WIDE.U32 R10, R0, UR4, RZ ;  /* 0x00000004000a7c25 */ /* 0x002fc8000f8e00ff */
[----:B------:R-:W-:Y:S01]  /*0aa0*/  IMAD R3, R0, UR5, RZ ;  /* 0x0000000500037c24 */ /* 0x000fe2000f8e02ff */
[----:B------:R0:W-:Y:S01]  /*0ab0*/  STL.64 [R1], R10 ;  /* 0x0000000a01007387 */ /* 0x0001e20000100a00 */
[----:B------:R-:W-:Y:S02]  /*0ac0*/  @!P1 IMAD.MOV.U32 R17, RZ, RZ, R9 ;  /* 0x000000ffff119224 */ /* 0x000fe400078e0009 */
[----:B------:R-:W-:Y:S01]  /*0ad0*/  IMAD.IADD R0, R11, 0x1, R3 ;  /* 0x000000010b007824 */ /* 0x000fe200078e0203 */
[----:B------:R-:W-:Y:S06]  /*0ae0*/  @P0 BRA `(.L_x_9) ;  /* 0x0000000000200947 */ /* 0x000fec0003800000 */
[----:B------:R-:W-:Y:S01]  /*0af0*/  UISETP.GE.U32.AND UP0, UPT, UR37, 0x3, UPT ;  /* 0x000000032500788c */ /* 0x000fe2000bf06070 */
[----:B------:R-:W-:Y:S01]  /*0b00*/  IADD3 R16, P0, R16, R10, RZ ;  /* 0x0000000a10107210 */ /* 0x000fe20007f1e0ff */
[----:B------:R-:W-:Y:S01]  /*0b10*/  UIMAD.WIDE.U32 UR4, UR37, -0x55555555, URZ ;  /* 0xaaaaaaab250478a5 */ /* 0x000fe2000f8e003f */
[----:B------:R-:W-:-:S03]  /*0b20*/  UMOV UR38, URZ ;  /* 0x0000003f00267c82 */ /* 0x000fc60008000000 */
[----:B------:R-:W-:Y:S01]  /*0b30*/  USHF.R.U32.HI UR4, URZ, 0x1, UR5 ;  /* 0x000000013f047899 */ /* 0x000fe20008011605 */
[----:B------:R-:W-:-:S03]  /*0b40*/  IMAD.X R17, R0, 0x1, R17, P0 ;  /* 0x0000000100117824 */ /* 0x000fc600000e0611 */
[----:B------:R-:W-:Y:S02]  /*0b50*/  UIMAD UR36, UR4, -0x3, UR37 ;  /* 0xfffffffd042478a4 */ /* 0x000fe4000f8e0225 */
[----:B------:R-:W-:-:S12]  /*0b60*/  @UP0 ULOP3.LUT UR38, UR4, 0x1, URZ, 0xc0, !UPT ;  /* 0x0000000104260892 */ /* 0x000fd8000f8ec03f */
.L_x_9:
[----:B------:R-:W-:Y:S01]  /*0b70*/  ISETP.GE.U32.AND P0, PT, R16, UR8, PT ;  /* 0x0000000810007c0c */ /* 0x000fe2000bf06070 */
[----:B------:R-:W-:Y:S01]  /*0b80*/  IMAD.MOV.U32 R22, RZ, RZ, -0x1 ;  /* 0xffffffffff167424 */ /* 0x000fe200078e00ff */
[----:B------:R-:W-:Y:S01]  /*0b90*/  PRMT R3, RZ, 0x7610, R3 ;  /* 0x00007610ff037816 */ /* 0x000fe20000000003 */
[----:B------:R-:W-:Y:S01]  /*0ba0*/  IMAD.MOV.U32 R18, RZ, RZ, -0x1 ;  /* 0xffffffffff127424 */ /* 0x000fe200078e00ff */
[----:B------:R-:W-:Y:S01]  /*0bb0*/  ISETP.GE.U32.AND.EX P0, PT, R17, UR9, PT, P0 ;  /* 0x0000000911007c0c */ /* 0x000fe2000bf06100 */
[----:B------:R-:W-:-:S12]  /*0bc0*/  IMAD.MOV.U32 R19, RZ, RZ, -0x1 ;  /* 0xffffffffff137424 */ /* 0x000fd800078e00ff */
[----:B------:R-:W-:Y:S05]  /*0bd0*/  @P0 BRA `(.L_x_10) ;  /* 0x0000000400580947 */ /* 0x000fea0003800000 */
[----:B------:R-:W1:Y:S01]  /*0be0*/  LDC.64 R20, c[0x0][0x628] ;  /* 0x00018a00ff147b82 */ /* 0x000e620000000a00 */
[----:B------:R-:W-:Y:S02]  /*0bf0*/  IMAD.MOV.U32 R8, RZ, RZ, R16 ;  /* 0x000000ffff087224 */ /* 0x000fe400078e0010 */
[----:B------:R-:W-:-:S05]  /*0c00*/  IMAD.MOV.U32 R9, RZ, RZ, R17 ;  /* 0x000000ffff097224 */ /* 0x000fca00078e0011 */
[----:B------:R-:W2:Y:S08]  /*0c10*/  LDC R18, c[0x0][0x630] ;  /* 0x00018c00ff127b82 */ /* 0x000eb00000000800 */
[----:B------:R-:W3:Y:S01]  /*0c20*/  LDC.64 R24, c[0x0][0x620] ;  /* 0x00018800ff187b82 */ /* 0x000ee20000000a00 */
[----:B-1----:R-:W-:-:S04]  /*0c30*/  ISETP.NE.U32.AND P0, PT, R20, RZ, PT ;  /* 0x000000ff1400720c */ /* 0x002fc80003f05070 */
[----:B------:R-:W-:-:S13]  /*0c40*/  ISETP.NE.AND.EX P0, PT, R21, RZ, PT, P0 ;  /* 0x000000ff1500720c */ /* 0x000fda0003f05300 */
[----:B--23--:R-:W-:Y:S05]  /*0c50*/  @!P0 BRA `(.L_x_11) ;  /* 0x0000000000288947 */ /* 0x00cfea0003800000 */
[----:B------:R-:W1:Y:S02]  /*0c60*/  LDC R3, c[0x0][0x634] ;  /* 0x00018d00ff037b82 */ /* 0x000e640000000800 */
[----:B-1----:R-:W-:-:S05]  /*0c70*/  IADD3 R3, P0, R16, R3, RZ ;  /* 0x0000000310037210 */ /* 0x002fca0007f1e0ff */
[----:B------:R-:W-:-:S04]  /*0c80*/  IMAD.X R19, RZ, RZ, R17, P0 ;  /* 0x000000ffff137224 */ /* 0x000fc800000e0611 */
[----:B------:R-:W-:-:S04]  /*0c90*/  IMAD.WIDE.U32 R8, R19, R20, RZ ;  /* 0x0000001413087225 */ /* 0x000fc800078e00ff */
[----:B0-----:R-:W-:-:S04]  /*0ca0*/  IMAD.WIDE.U32 R10, P0, R3, R21, R8 ;  /* 0x00000015030a7225 */ /* 0x001fc80007800008 */
[----:B------:R-:W-:-:S04]  /*0cb0*/  IMAD.WIDE.U32 R8, R3, R20, RZ ;  /* 0x0000001403087225 */ /* 0x000fc800078e00ff */
[----:B------:R-:W-:Y:S01]  /*0cc0*/  IMAD.X R13, RZ, RZ, RZ, P0 ;  /* 0x000000ffff0d7224 */ /* 0x000fe200000e06ff */
[----:B------:R-:W-:Y:S01]  /*0cd0*/  IADD3 RZ, P0, R9, R10, RZ ;  /* 0x0000000a09ff7210 */ /* 0x000fe20007f1e0ff */
[----:B------:R-:W-:-:S04]  /*0ce0*/  IMAD.MOV.U32 R12, RZ, RZ, R11 ;  /* 0x000000ffff0c7224 */ /* 0x000fc800078e000b */
[----:B------:R-:W-:-:S08]  /*0cf0*/  IMAD.WIDE.U32.X R8, R19, R21, R12, P0 ;  /* 0x0000001513087225 */ /* 0x000fd000000e040c */
.L_x_11:
[-CC-:B------:R-:W-:Y:S01]  /*0d00*/  SHF.R.U64 R30, R8, R18.reuse, R9.reuse ;  /* 0x00000012081e7219 */ /* 0x180fe20000001209 */
[----:B------:R-:W1:Y:S01]  /*0d10*/  LDC R12, c[0x0][0x618] ;  /* 0x00018600ff0c7b82 */ /* 0x000e620000000800 */
[----:B------:R-:W-:Y:S01]  /*0d20*/  SHF.R.U32.HI R7, RZ, R18, R9 ;  /* 0x00000012ff077219 */ /* 0x000fe20000011609 */
[----:B------:R-:W-:Y:S01]  /*0d30*/  ULDC UR4, c[0x0][0x150] ;  /* 0x0000540000047ab9 */ /* 0x000fe20000000800 */
[----:B0-----:R-:W-:Y:S02]  /*0d40*/  IADD3 R11, P0, RZ, -R30, RZ ;  /* 0x8000001eff0b7210 */ /* 0x001fe40007f1e0ff */
[----:B------:R-:W-:-:S03]  /*0d50*/  I2FP.F32.U32 R3, R6 ;  /* 0x0000000600037245 */ /* 0x000fc60000201000 */
[----:B------:R-:W0:Y:S01]  /*0d60*/  LDC.64 R26, c[0x0][0x640] ;  /* 0x00019000ff1a7b82 */ /* 0x000e220000000a00 */
[----:B------:R-:W-:Y:S02]  /*0d70*/  IMAD.X R13, RZ, RZ, ~R7, P0 ;  /* 0x000000ffff0d7224 */ /* 0x000fe400000e0e07 */
[----:B------:R-:W-:Y:S01]  /*0d80*/  FMUL R3, R3, UR4 ;  /* 0x0000000403037c20 */ /* 0x000fe20008400000 */
[----:B------:R-:W-:Y:S01]  /*0d90*/  IMAD.WIDE.U32 R8, R11, R24, R16 ;  /* 0x000000180b087225 */ /* 0x000fe200078e0010 */
[----:B------:R-:W-:-:S03]  /*0da0*/  ULDC UR4, c[0x0][0x154] ;  /* 0x0000550000047ab9 */ /* 0x000fc60000000800 */
[----:B------:R-:W-:Y:S01]  /*0db0*/  IMAD R10, R13, R24, RZ ;  /* 0x000000180d0a7224 */ /* 0x000fe200078e02ff */
[----:B------:R-:W2:Y:S01]  /*0dc0*/  LDC R7, c[0x0][0x144] ;  /* 0x00005100ff077b82 */ /* 0x000ea20000000800 */
[----:B------:R-:W3:Y:S02]  /*0dd0*/  F2I.U32.TRUNC.NTZ R3, R3 ;  /* 0x0000000300037305 */ /* 0x000ee4000020f000 */
[----:B------:R-:W-:-:S04]  /*0de0*/  IMAD R11, R11, R25, R10 ;  /* 0x000000190b0b7224 */ /* 0x000fc800078e020a */
[----:B------:R-:W-:Y:S01]  /*0df0*/  IMAD.IADD R9, R9, 0x1, R11 ;  /* 0x0000000109097824 */ /* 0x000fe200078e020b */
[----:B------:R-:W4:Y:S01]  /*0e00*/  LDC R18, c[0x0][0x608] ;  /* 0x00018200ff127b82 */ /* 0x000f220000000800 */
[----:B------:R-:W-:-:S03]  /*0e10*/  IMAD.MOV.U32 R11, RZ, RZ, -0x1 ;  /* 0xffffffffff0b7424 */ /* 0x000fc600078e00ff */
[-C--:B-1----:R-:W-:Y:S02]  /*0e20*/  SHF.R.U64 R22, R8, R12.reuse, R9 ;  /* 0x0000000c08167219 */ /* 0x082fe40000001209 */
[----:B------:R-:W-:Y:S02]  /*0e30*/  I2FP.F32.U32 R8, R15 ;  /* 0x0000000f00087245 */ /* 0x000fe40000201000 */
[----:B------:R-:W1:Y:S01]  /*0e40*/  LDC R24, c[0x0][0x658] ;  /* 0x00019600ff187b82 */ /* 0x000e620000000800 */
[----:B0-----:R-:W-:Y:S01]  /*0e50*/  ISETP.NE.U32.AND P0, PT, R26, RZ, PT ;  /* 0x000000ff1a00720c */ /* 0x001fe20003f05070 */
[----:B---3--:R-:W-:Y:S01]  /*0e60*/  IMAD.MOV R10, RZ, RZ, -R3 ;  /* 0x000000ffff0a7224 */ /* 0x008fe200078e0a03 */
[----:B------:R-:W-:Y:S01]  /*0e70*/  SHF.R.U32.HI R9, RZ, R12, R9 ;  /* 0x0000000cff097219 */ /* 0x000fe20000011609 */
[----:B------:R-:W-:Y:S01]  /*0e80*/  FMUL R8, R8, UR4 ;  /* 0x0000000408087c20 */ /* 0x000fe20008400000 */
[----:B------:R-:W-:-:S03]  /*0e90*/  ISETP.NE.AND.EX P0, PT, R27, RZ, PT, P0 ;  /* 0x000000ff1b00720c */ /* 0x000fc60003f05300 */
[----:B------:R-:W0:Y:S01]  /*0ea0*/  LDC R20, c[0x0][0x148] ;  /* 0x00005200ff147b82 */ /* 0x000e220000000800 */
[----:B--2---:R-:W-:-:S07]  /*0eb0*/  IMAD R3, R7, R10, R6 ;  /* 0x0000000a07037224 */ /* 0x004fce00078e0206 */
[----:B------:R-:W2:Y:S01]  /*0ec0*/  LDC R21, c[0x0][0x600] ;  /* 0x00018000ff157b82 */ /* 0x000ea20000000800 */
[-CC-:B----4-:R-:W-:Y:S02]  /*0ed0*/  SHF.R.U64 R32, R22, R18.reuse, R9.reuse ;  /* 0x0000001216207219 */ /* 0x190fe40000001209 */
[----:B------:R-:W-:Y:S01]  /*0ee0*/  SHF.R.U32.HI R7, RZ, R18, R9 ;  /* 0x00000012ff077219 */ /* 0x000fe20000011609 */
[----:B------:R-:W-:Y:S01]  /*0ef0*/  IMAD.MOV.U32 R9, RZ, RZ, 0x1 ;  /* 0x00000001ff097424 */ /* 0x000fe200078e00ff */
[----:B------:R3:W4:Y:S03]  /*0f00*/  F2I.U32.TRUNC.NTZ R18, R8 ;  /* 0x0000000800127305 */ /* 0x000726000020f000 */
[----:B------:R-:W0:Y:S01]  /*0f10*/  LDC R25, c[0x0][0x648] ;  /* 0x00019200ff197b82 */ /* 0x000e220000000800 */
[-C--:B-1----:R-:W-:Y:S02]  /*0f20*/  SHF.L.U32 R6, R11, R24.reuse, RZ ;  /* 0x000000180b067219 */ /* 0x082fe400000006ff */
[----:B------:R-:W-:-:S02]  /*0f30*/  SHF.R.U64 R34, R32, R24, R7 ;  /* 0x0000001820227219 */ /* 0x000fc40000001207 */
[----:B------:R-:W-:Y:S02]  /*0f40*/  LOP3.LUT R13, RZ, R6, RZ, 0x33, !PT ;  /* 0x00000006ff0d7212 */ /* 0x000fe400078e33ff */
[-C--:B------:R-:W-:Y:S01]  /*0f50*/  SHF.R.U32.HI R7, RZ, R24.reuse, R7 ;  /* 0x00000018ff077219 */ /* 0x080fe20000011607 */
[----:B------:R-:W1:Y:S01]  /*0f60*/  LDC R29, c[0x0][0x638] ;  /* 0x00018e00ff1d7b82 */ /* 0x000e620000000800 */
[----:B------:R-:W-:Y:S01]  /*0f70*/  SHF.L.U32 R12, R9, R24, RZ ;  /* 0x00000018090c7219 */ /* 0x000fe200000006ff */
[----:B------:R-:W-:-:S06]  /*0f80*/  IMAD.MOV.U32 R6, RZ, RZ, R34 ;  /* 0x000000ffff067224 */ /* 0x000fcc00078e0022 */
[----:B------:R-:W0:Y:S01]  /*0f90*/  LDC R28, c[0x0][0x610] ;  /* 0x00018400ff1c7b82 */ /* 0x000e220000000800 */
[----:B---34-:R-:W-:Y:S05]  /*0fa0*/  @!P0 BRA `(.L_x_12) ;  /* 0x0000000000288947 */ /* 0x018fea0003800000 */
[----:B------:R-:W3:Y:S02]  /*0fb0*/  LDC R11, c[0x0][0x64c] ;  /* 0x00019300ff0b7b82 */ /* 0x000ee40000000800 */
[----:B---3--:R-:W-:-:S05]  /*0fc0*/  IADD3 R11, P0, R34, R11, RZ ;  /* 0x0000000b220b7210 */ /* 0x008fca0007f1e0ff */
[----:B------:R-:W-:-:S04]  /*0fd0*/  IMAD.X R19, RZ, RZ, R7, P0 ;  /* 0x000000ffff137224 */ /* 0x000fc800000e0607 */
[----:B------:R-:W-:-:S04]  /*0fe0*/  IMAD.WIDE.U32 R6, R19, R26, RZ ;  /* 0x0000001a13067225 */ /* 0x000fc800078e00ff */
[----:B------:R-:W-:-:S04]  /*0ff0*/  IMAD.WIDE.U32 R8, P0, R11, R27, R6 ;  /* 0x0000001b0b087225 */ /* 0x000fc80007800006 */
[----:B------:R-:W-:-:S04]  /*1000*/  IMAD.WIDE.U32 R6, R11, R26, RZ ;  /* 0x0000001a0b067225 */ /* 0x000fc800078e00ff */
[----:B------:R-:W-:Y:S01]  /*1010*/  IMAD.X R11, RZ, RZ, RZ, P0 ;  /* 0x000000ffff0b7224 */ /* 0x000fe200000e06ff */
[----:B------:R-:W-:Y:S01]  /*1020*/  IADD3 RZ, P0, R7, R8, RZ ;  /* 0x0000000807ff7210 */ /* 0x000fe20007f1e0ff */
[----:B------:R-:W-:-:S04]  /*1030*/  IMAD.MOV.U32 R10, RZ, RZ, R9 ;  /* 0x000000ffff0a7224 */ /* 0x000fc800078e0009 */
[----:B------:R-:W-:-:S08]  /*1040*/  IMAD.WIDE.U32.X R6, R19, R27, R10, P0 ;  /* 0x0000001b13067225 */ /* 0x000fd000000e040a */
.L_x_12:
[----:B0-----:R-:W-:Y:S01]  /*1050*/  SHF.R.U64 R6, R6, R25, R7 ;  /* 0x0000001906067219 */ /* 0x001fe20000001207 */
[----:B--2---:R-:W-:Y:S01]  /*1060*/  VIADD R7, R21, 0xffffffff ;  /* 0xffffffff15077836 */ /* 0x004fe20000000000 */
[----:B------:R-:W-:Y:S01]  /*1070*/  LOP3.LUT R13, R32, R13, RZ, 0xc0, !PT ;  /* 0x0000000d200d7212 */ /* 0x000fe200078ec0ff */
[----:B------:R-:W-:Y:S02]  /*1080*/  IMAD.MOV R18, RZ, RZ, -R18 ;  /* 0x000000ffff127224 */ /* 0x000fe400078e0a12 */
[----:B------:R-:W-:Y:S01]  /*1090*/  IMAD.MOV R8, RZ, RZ, -R6 ;  /* 0x000000ffff087224 */ /* 0x000fe200078e0a06 */
[----:B------:R-:W-:Y:S01]  /*10a0*/  LOP3.LUT R7, R22, R7, RZ, 0xc0, !PT ;  /* 0x0000000716077212 */ /* 0x000fe200078ec0ff */
[----:B------:R-:W-:Y:S02]  /*10b0*/  IMAD R12, R12, R6, R13 ;  /* 0x000000060c0c7224 */ /* 0x000fe400078e020d */
[----:B------:R-:W-:Y:S02]  /*10c0*/  @P1 IMAD R3, R20, R18, R15 ;  /* 0x0000001214031224 */ /* 0x000fe400078e020f */
[----:B-1----:R-:W-:-:S02]  /*10d0*/  IMAD R6, R8, R29, R34 ;  /* 0x0000001d08067224 */ /* 0x002fc400078e0222 */
[----:B------:R-:W-:Y:S02]  /*10e0*/  IMAD R22, R12, R28, R3 ;  /* 0x0000001c0c167224 */ /* 0x000fe400078e0203 */
[----:B------:R-:W-:Y:S02]  /*10f0*/  IMAD R7, R6, R21, R7 ;  /* 0x0000001506077224 */ /* 0x000fe400078e0207 */
[----:B------:R-:W-:Y:S02]  /*1100*/  IMAD.MOV.U32 R3, RZ, RZ, 0x1 ;  /* 0x00000001ff037424 */ /* 0x000fe400078e00ff */
[----:B------:R-:W-:Y:S01]  /*1110*/  IMAD.MOV.U32 R19, RZ, RZ, R30 ;  /* 0x000000ffff137224 */ /* 0x000fe200078e001e */
[----:B------:R-:W-:Y:S02]  /*1120*/  SEL R18, R7, R22, !P1 ;  /* 0x0000001607127207 */ /* 0x000fe40004800000 */
[----:B------:R-:W-:-:S07]  /*1130*/  SEL R22, R22, R7, !P1 ;  /* 0x0000000716167207 */ /* 0x000fce0004800000 */
.L_x_10:
[----:B------:R-:W-:Y:S05]  /*1140*/  @!P2 BRA `(.L_x_13) ;  /* 0x0000003c0004a947 */ /* 0x000fea0003800000 */
[----:B------:R-:W-:-:S13]  /*1150*/  ISETP.GT.U32.AND P0, PT, R31, 0x1, PT ;  /* 0x000000011f00780c */ /* 0x000fda0003f04070 */
[----:B------:R-:W-:Y:S05]  /*1160*/  @P0 EXIT ;  /* 0x000000000000094d */ /* 0x000fea0003800000 */
.L_x_14:
[----:B------:R-:W-:-:S08]  /*1170*/  NOP ;  /* 0x0000000000007918 */ /* 0x000fd00000000000 */
[----:B------:R-:W1:Y:S02]  /*1180*/  USETMAXREG.TRY_ALLOC.CTAPOOL UP0, 0xe8 ;  /* 0x000000e8000079c8 */ /* 0x000e640008000600 */
[----:B-1----:R-:W-:-:S13]  /*1190*/  PLOP3.LUT P0, PT, PT, PT, UP0, 0x80, 0x0 ;  /* 0x000000000000781c */ /* 0x002fda0003f0f008 */
[----:B------:R-:W-:Y:S05]  /*11a0*/  @!P0 BRA `(.L_x_14) ;  /* 0xfffffffc00f08947 */ /* 0x000fea000383ffff */
[----:B------:R-:W-:-:S13]  /*11b0*/  LOP3.LUT P0, RZ, R3, 0xff, RZ, 0xc0, !PT ;  /* 0x000000ff03ff7812 */ /* 0x000fda000780c0ff */
[----:B------:R-:W-:Y:S05]  /*11c0*/  @!P0 EXIT ;  /* 0x000000000000894d */ /* 0x000fea0003800000 */
[----:B------:R-:W2:Y:S01]  /*11d0*/  LDL.64 R8, [R1] ;  /* 0x0000000001087983 */ /* 0x000ea20000100a00 */
[----:B------:R-:W-:Y:S01]  /*11e0*/  SHF.R.S32.HI R4, RZ, 0x1f, R5 ;  /* 0x0000001fff047819 */ /* 0x000fe20000011405 */
[----:B------:R-:W1:Y:S01]  /*11f0*/  S2UR UR4, SR_CgaCtaId ;  /* 0x00000000000479c3 */ /* 0x000e620000008800 */
[----:B------:R-:W-:Y:S01]  /*1200*/  UMOV UR40, 0x400 ;  /* 0x0000040000287882 */ /* 0x000fe20000000000 */
[----:B------:R-:W-:Y:S01]  /*1210*/  UISETP.LT.AND UP0, UPT, UR37, 0x1, UPT ;  /* 0x000000012500788c */ /* 0x000fe2000bf01270 */
[CC--:B------:R-:W-:Y:S01]  /*1220*/  LEA.HI R3, R4.reuse, R5.reuse, RZ, 0x2 ;  /* 0x0000000504037211 */ /* 0x0c0fe200078f10ff */
[----:B------:R-:W-:Y:S01]  /*1230*/  UIADD3 UR5, UR43, -0x1, URZ ;  /* 0xffffffff2b057890 */ /* 0x000fe2000fffe03f */
[----:B------:R-:W-:Y:S01]  /*1240*/  LEA.HI R4, R4, R5, RZ, 0x5 ;  /* 0x0000000504047211 */ /* 0x000fe200078f28ff */
[----:B------:R-:W-:Y:S01]  /*1250*/  USEL UR42, UR37, 0x1, UP0 ;  /* 0x00000001252a7887 */ /* 0x000fe20008000000 */
[--C-:B------:R-:W-:Y:S01]  /*1260*/  SHF.R.S32.HI R58, RZ, 0x2, R3.reuse ;  /* 0x00000002ff3a7819 */ /* 0x100fe20000011403 */
[----:B------:R-:W3:Y:S01]  /*1270*/  LDC R64, c[0x0][0x658] ;  /* 0x00019600ff407b82 */ /* 0x000ee20000000800 */
[----:B------:R-:W-:Y:S01]  /*1280*/  SHF.R.S32.HI R7, RZ, 0x1f, R3 ;  /* 0x0000001fff077819 */ /* 0x000fe20000011403 */
[----:B------:R-:W-:Y:S01]  /*1290*/  UISETP.NE.AND UP0, UPT, UR5, URZ, UPT ;  /* 0x0000003f0500728c */ /* 0x000fe2000bf05270 */
[----:B------:R-:W-:Y:S01]  /*12a0*/  LOP3.LUT R6, R3, 0xfffffffc, RZ, 0xc0, !PT ;  /* 0xfffffffc03067812 */ /* 0x000fe200078ec0ff */
[----:B------:R-:W-:Y:S01]  /*12b0*/  ULDC UR8, c[0x0][0x284] ;  /* 0x0000a10000087ab9 */ /* 0x000fe20000000800 */
[----:B------:R-:W-:Y:S01]  /*12c0*/  LEA.HI R7, R7, R58, RZ, 0x3 ;  /* 0x0000003a07077211 */ /* 0x000fe200078f18ff */
[----:B------:R-:W-:Y:S01]  /*12d0*/  USEL UR7, URZ, 0x1, UP0 ;  /* 0x000000013f077887 */ /* 0x000fe20008000000 */
[----:B------:R-:W-:Y:S01]  /*12e0*/  SHF.R.S32.HI R3, RZ, 0x5, R4 ;  /* 0x00000005ff037819 */ /* 0x000fe20000011404 */
[----:B------:R-:W4:Y:S01]  /*12f0*/  LDC.64 R62, c[0x0][0x5c8] ;  /* 0x00017200ff3e7b82 */ /* 0x000f220000000a00 */
[----:B------:R-:W-:Y:S01]  /*1300*/  LOP3.LUT R7, R7, 0xfffffff8, RZ, 0xc0, !PT ;  /* 0xfffffff807077812 */ /* 0x000fe200078ec0ff */
[----:B------:R-:W-:Y:S01]  /*1310*/  IMAD.IADD R6, R5, 0x1, -R6 ;  /* 0x0000000105067824 */ /* 0x000fe200078e0a06 */
[----:B------:R-:W-:Y:S01]  /*1320*/  LOP3.LUT R74, R23, 0x1, RZ, 0xfc, !PT ;  /* 0x00000001174a7812 */ /* 0x000fe200078efcff */
[----:B------:R-:W-:Y:S01]  /*1330*/  IMAD.MOV.U32 R5, RZ, RZ, 0x1 ;  /* 0x00000001ff057424 */ /* 0x000fe200078e00ff */
[----:B------:R-:W-:Y:S01]  /*1340*/  USHF.L.U32 UR39, UR37, 0x1, URZ ;  /* 0x0000000125277899 */ /* 0x000fe2000800063f */
[----:B------:R-:W-:Y:S01]  /*1350*/  IMAD.IADD R58, R58, 0x1, -R7 ;  /* 0x000000013a3a7824 */ /* 0x000fe200078e0a07 */
[----:B------:R-:W-:Y:S01]  /*1360*/  UIADD3 UR42, -UR42, UR37, URZ ;  /* 0x000000252a2a7290 */ /* 0x000fe2000fffe13f */
[----:B------:R-:W0:Y:S01]  /*1370*/  LDC R65, c[0x0][0x288] ;  /* 0x0000a200ff417b82 */ /* 0x000e220000000800 */
[----:B-1----:R-:W-:Y:S01]  /*1380*/  ULEA UR40, UR4, UR40, 0x18 ;  /* 0x0000002804287291 */ /* 0x002fe2000f8ec03f */
[C-C-:B------:R-:W-:Y:S01]  /*1390*/  IMAD R69, R3.reuse, -0x10, -R58.reuse ;  /* 0xfffffff003457824 */ /* 0x140fe200078e0a3a */
[--C-:B------:R-:W-:Y:S01]  /*13a0*/  SHF.R.S32.HI R59, RZ, 0x1f, R58.reuse ;  /* 0x0000001fff3b7819 */ /* 0x100fe2000001143a */
[----:B------:R-:W-:Y:S01]  /*13b0*/  USHF.L.U32 UR4, UR5, 0x3, URZ ;  /* 0x0000000305047899 */ /* 0x000fe2000800063f */
[----:B------:R-:W-:Y:S01]  /*13c0*/  IMAD.SHL.U32 R60, R6, 0x2, RZ ;  /* 0x00000002063c7824 */ /* 0x000fe200078e00ff */
[----:B------:R-:W-:Y:S01]  /*13d0*/  UIADD3 UR5, UR40, 0x100, URZ ;  /* 0x0000010028057890 */ /* 0x000fe2000fffe03f */
[----:B------:R-:W-:Y:S01]  /*13e0*/  IMAD.U32 R75, RZ, RZ, UR7 ;  /* 0x00000007ff4b7e24 */ /* 0x000fe2000f8e00ff */
[----:B------:R-:W1:Y:S01]  /*13f0*/  LDC R67, c[0x0][0x600] ;  /* 0x00018000ff437b82 */ /* 0x000e620000000800 */
[----:B------:R-:W-:Y:S01]  /*1400*/  IMAD.WIDE R58, R3, 0x10, R58 ;  /* 0x00000010033a7825 */ /* 0x000fe200078e023a */
[----:B------:R-:W-:Y:S01]  /*1410*/  UIADD3 UR6, UR40, 0x18100, URZ ;  /* 0x0001810028067890 */ /* 0x000fe2000fffe03f */
[----:B------:R-:W-:Y:S01]  /*1420*/  SHF.R.S32.HI R61, RZ, 0x1f, R60 ;  /* 0x0000001fff3d7819 */ /* 0x000fe2000001143c */
[----:B------:R-:W-:Y:S01]  /*1430*/  USHF.R.U32.HI UR5, URZ, 0x4, UR5 ;  /* 0x000000043f057899 */ /* 0x000fe20008011605 */
[----:B------:R-:W-:Y:S01]  /*1440*/  IMAD.MOV.U32 R3, RZ, RZ, -0x1 ;  /* 0xffffffffff037424 */ /* 0x000fe200078e00ff */
[----:B------:R-:W-:Y:S01]  /*1450*/  USHF.R.U32.HI UR6, URZ, 0x4, UR6 ;  /* 0x000000043f067899 */ /* 0x000fe20008011606 */
[----:B------:R-:W-:Y:S01]  /*1460*/  VIADD R69, R69, UR8 ;  /* 0x0000000845457c36 */ /* 0x000fe20008000000 */
[----:B------:R-:W-:Y:S01]  /*1470*/  UIADD3 UR41, UR40, 0x40, URZ ;  /* 0x0000004028297890 */ /* 0x000fe2000fffe03f */
[C---:B----4-:R-:W-:Y:S01]  /*1480*/  SHF.L.U64.HI R63, R62.reuse, 0x3, R63 ;  /* 0x000000033e3f7819 */ /* 0x050fe2000001023f */
[----:B------:R-:W-:Y:S01]  /*1490*/  ULOP3.LUT UR4, UR4, 0x8, URZ, 0xc0, !UPT ;  /* 0x0000000804047892 */ /* 0x000fe2000f8ec03f */
[-C--:B---3--:R-:W-:Y:S01]  /*14a0*/  SHF.L.U32 R3, R3, R64.reuse, RZ ;  /* 0x0000004003037219 */ /* 0x088fe200000006ff */
[----:B------:R-:W-:Y:S01]  /*14b0*/  ULOP3.LUT UR5, UR5, 0x3fff, URZ, 0xc0, !UPT ;  /* 0x00003fff05057892 */ /* 0x000fe2000f8ec03f */
[----:B------:R-:W-:Y:S01]  /*14c0*/  SHF.L.U32 R64, R5, R64, RZ ;  /* 0x0000004005407219 */ /* 0x000fe200000006ff */
[----:B------:R-:W-:Y:S01]  /*14d0*/  ULOP3.LUT UR6, UR6, 0x3fff, URZ, 0xc0, !UPT ;  /* 0x00003fff06067892 */ /* 0x000fe2000f8ec03f */
[----:B------:R-:W-:Y:S01]  /*14e0*/  IMAD.SHL.U32 R62, R62, 0x8, RZ ;  /* 0x000000083e3e7824 */ /* 0x000fe200078e00ff */
[----:B------:R-:W-:Y:S01]  /*14f0*/  LOP3.LUT R68, RZ, R3, RZ, 0x33, !PT ;  /* 0x00000003ff447212 */ /* 0x000fe200078e33ff */
[----:B0-----:R-:W-:Y:S01]  /*1500*/  IMAD R65, R6, -0x2, R65 ;  /* 0xfffffffe06417824 */ /* 0x001fe200078e0241 */
[----:B------:R-:W-:-:S02]  /*1510*/  ULEA UR43, UR43, UR41, 0x3 ;  /* 0x000000292b2b7291 */ /* 0x000fc4000f8e183f */
[----:B------:R-:W-:Y:S02]  /*1520*/  ULOP3.LUT UR44, UR4, 0x8, URZ, 0x3c, !UPT ;  /* 0x00000008042c7892 */ /* 0x000fe4000f8e3c3f */
[----:B------:R-:W-:Y:S01]  /*1530*/  ULOP3.LUT UR45, UR4, 0x18, URZ, 0x3c, !UPT ;  /* 0x00000018042d7892 */ /* 0x000fe2000f8e3c3f */
[----:B-1----:R-:W-:Y:S01]  /*1540*/  VIADD R67, R67, 0xffffffff ;  /* 0xffffffff43437836 */ /* 0x002fe20000000000 */
[----:B------:R-:W-:Y:S02]  /*1550*/  ULOP3.LUT UR46, UR5, 0x10000, URZ, 0xfc, !UPT ;  /* 0x00010000052e7892 */ /* 0x000fe4000f8efc3f */
[----:B------:R-:W-:Y:S01]  /*1560*/  ULOP3.LUT UR47, UR6, 0x10000, URZ, 0xfc, !UPT ;  /* 0x00010000062f7892 */ /* 0x000fe2000f8efc3f */
[----:B--2---:R-:W-:-:S11]  /*1570*/  SHF.L.U64.HI R66, R8, 0x1, R0 ;  /* 0x0000000108427819 */ /* 0x004fd60000010200 */
.L_x_98:
[----:B------:R-:W-:-:S04]  /*1580*/  SHF.L.U32 R0, R75, 0x1f, RZ ;  /* 0x0000001f4b007819 */ /* 0x000fc800000006ff */
[----:B------:R-:W0:Y:S02]  /*1590*/  SYNCS.PHASECHK.TRANS64.TRYWAIT P0, [UR43+-0x8], R0 ;  /* 0xfffff800ff0075a7 */ /* 0x000e24000800016b */
[----:B01-34-:R-:W-:Y:S05]  /*15a0*/  @!P0 BRA `(.L_x_15) ;  /* 0x0000004800308947 */ /* 0x01bfea0003800000 */
.L_x_119:
[----:B------:R-:W-:Y:S02]  /*15b0*/  ULDC UR4, c[0x0][0x28c] ;  /* 0x0000a30000047ab9 */ /* 0x000fe40000000800 */
[----:B------:R-:W-:-:S13]  /*15c0*/  ISETP.LT.AND P0, PT, RZ, UR4, PT ;  /* 0x00000004ff007c0c */ /* 0x000fda000bf01270 */
[----:B------:R-:W-:Y:S05]  /*15d0*/  @P0 BRA `(.L_x_16) ;  /* 0x0000000000400947 */ /* 0x000fea0003800000 */
[----:B0-----:R-:W-:Y:S01]  /*15e0*/  MOV R0, 0x0 ;  /* 0x0000000000007802 */ /* 0x001fe20000000f00 */
[----:B------:R-:W-:Y:S01]  /*15f0*/  ULDC.64 UR4, c[0x4][0x68] ;  /* 0x01001a0000047ab9 */ /* 0x000fe20000000a00 */
[----:B------:R-:W-:Y:S01]  /*1600*/  ULDC.64 UR6, c[0x4][0x8] ;  /* 0x0100020000067ab9 */ /* 0x000fe20000000a00 */
[----:B------:R-:W-:Y:S01]  /*1610*/  IMAD.U32 R4, RZ, RZ, UR4 ;  /* 0x00000004ff047e24 */ /* 0x000fe2000f8e00ff */
[----:B------:R0:W1:Y:S01]  /*1620*/  LDC.64 R14, c[0x4][R0] ;  /* 0x01000000000e7b82 */ /* 0x0000620000000a00 */
[----:B------:R-:W-:Y:S01]  /*1630*/  IMAD.U32 R5, RZ, RZ, UR5 ;  /* 0x00000005ff057e24 */ /* 0x000fe2000f8e00ff */
[----:B------:R-:W-:Y:S01]  /*1640*/  ULDC.64 UR4, c[0x4][0x70] ;  /* 0x01001c0000047ab9 */ /* 0x000fe20000000a00 */
[----:B------:R-:W-:Y:S02]  /*1650*/  IMAD.U32 R10, RZ, RZ, UR6 ;  /* 0x00000006ff0a7e24 */ /* 0x000fe4000f8e00ff */
[----:B------:R-:W-:Y:S02]  /*1660*/  IMAD.U32 R6, RZ, RZ, UR4 ;  /* 0x00000004ff067e24 */ /* 0x000fe4000f8e00ff */
[----:B------:R-:W-:-:S02]  /*1670*/  IMAD.U32 R7, RZ, RZ, UR5 ;  /* 0x00000005ff077e24 */ /* 0x000fc4000f8e00ff */
[----:B------:R-:W-:Y:S02]  /*1680*/  IMAD.U32 R11, RZ, RZ, UR7 ;  /* 0x00000007ff0b7e24 */ /* 0x000fe4000f8e00ff */
[----:B------:R-:W-:Y:S02]  /*1690*/  IMAD.MOV.U32 R8, RZ, RZ, 0x1e1 ;  /* 0x000001e1ff087424 */ /* 0x000fe400078e00ff */
[----:B------:R-:W-:Y:S02]  /*16a0*/  IMAD.MOV.U32 R12, RZ, RZ, 0x1 ;  /* 0x00000001ff0c7424 */ /* 0x000fe400078e00ff */
[----:B0-----:R-:W-:-:S07]  /*16b0*/  IMAD.MOV.U32 R13, RZ, RZ, RZ ;  /* 0x000000ffff0d7224 */ /* 0x001fce00078e00ff */
[----:B------:R-:W-:-:S07]  /*16c0*/  LEPC R20, `(.L_x_16) ;  /* 0x000000001014794e */ /* 0x000fce0000000000 */
[----:B-1---5:R-:W-:Y:S05]  /*16d0*/  CALL.ABS.NOINC R14 ;  /* 0x000000000e007343 */ /* 0x022fea0003c00000 */
.L_x_16:
[----:B------:R-:W-:-:S13]  /*16e0*/  ISETP.NE.AND P0, PT, R74, 0x3, PT ;  /* 0x000000034a00780c */ /* 0x000fda0003f05270 */
[----:B------:R-:W-:Y:S05]  /*16f0*/  @!P0 BRA `(.L_x_17) ;  /* 0x0000000000048947 */ /* 0x000fea0003800000 */
[----:B------:R-:W-:Y:S01]  /*1700*/  BPT.TRAP 0x1 ;  /* 0x000000040000795c */ /* 0x000fe20000300000 */
.L_x_17:
[----:B0-----:R-:W-:Y:S02]  /*1710*/  IMAD.U32 R3, RZ, RZ, UR36 ;  /* 0x00000024ff037e24 */ /* 0x001fe4000f8e00ff */
[----:B------:R-:W-:-:S03]  /*1720*/  IMAD.U32 R0, RZ, RZ, UR38 ;  /* 0x00000026ff007e24 */ /* 0x000fc6000f8e00ff */
[----:B------:R-:W-:Y:S02]  /*1730*/  LEA R3, R3, UR40, 0x3 ;  /* 0x0000002803037c11 */ /* 0x000fe4000f8e18ff */
[----:B------:R-:W-:-:S04]  /*1740*/  SHF.L.U32 R0, R0, 0x1f, RZ ;  /* 0x0000001f00007819 */ /* 0x000fc800000006ff */
[----:B------:R0:W1:Y:S01]  /*1750*/  SYNCS.PHASECHK.TRANS64.TRYWAIT P1, [R3+URZ], R0 ;  /* 0x00000000030075a7 */ /* 0x000062000802017f */
[----:B------:R-:W-:Y:S05]  /*1760*/  @!P0 BRA `(.L_x_18) ;  /* 0x0000000000048947 */ /* 0x000fea0003800000 */
[----:B------:R-:W-:Y:S01]  /*1770*/  BPT.TRAP 0x1 ;  /* 0x000000040000795c */ /* 0x000fe20000300000 */
.L_x_18:
[----:B-1----:R-:W-:Y:S05]  /*1780*/  @P1 BRA `(.L_x_19) ;  /* 0x0000000000081947 */ /* 0x002fea0003800000 */
[----:B------:R-:W1:Y:S02]  /*1790*/  SYNCS.PHASECHK.TRANS64.TRYWAIT P1, [R3+URZ], R0 ;  /* 0x00000000030075a7 */ /* 0x000e64000802017f */
[----:B-1----:R-:W-:Y:S05]  /*17a0*/  @!P1 BRA `(.L_x_20) ;  /* 0x0000004400c89947 */ /* 0x002fea0003800000 */
.L_x_19:
[----:B------:R-:W-:Y:S05]  /*17b0*/  WARPSYNC.ALL ;  /* 0x0000000000007948 */ /* 0x000fea0003800000 */
[----:B------:R-:W-:Y:S01]  /*17c0*/  ULEA UR9, UR36, UR46, 0xb ;  /* 0x0000002e24097291 */ /* 0x000fe2000f8e583f */
[----:B------:R-:W-:Y:S01]  /*17d0*/  WARPGROUP.ARRIVE ;  /* 0x00000000000079c5 */ /* 0x000fe20000000000 */
[----:B------:R-:W-:Y:S01]  /*17e0*/  ULEA UR8, UR36, UR47, 0xb ;  /* 0x0000002f24087291 */ /* 0x000fe2000f8e583f */
[----:B01----:R-:W-:Y:S01]  /*17f0*/  IMAD.U32 R0, RZ, RZ, UR42 ;  /* 0x0000002aff007e24 */ /* 0x003fe2000f8e00ff */
[----:B------:R-:W-:Y:S01]  /*1800*/  UMOV UR5, 0x40000040 ;  /* 0x4000004000057882 */ /* 0x000fe20000000000 */
[----:B------:R-:W-:-:S02]  /*1810*/  UMOV UR7, 0x40000040 ;  /* 0x4000004000077882 */ /* 0x000fc40000000000 */
[----:B------:R-:W-:Y:S01]  /*1820*/  UMOV UR4, UR9 ;  /* 0x0000000900047c82 */ /* 0x000fe20008000000 */
[----:B------:R-:W-:Y:S01]  /*1830*/  ISETP.GE.AND P1, PT, R0, 0x1, PT ;  /* 0x000000010000780c */ /* 0x000fe20003f26270 */
[----:B------:R-:W-:Y:S02]  /*1840*/  UMOV UR6, UR8 ;  /* 0x0000000800067c82 */ /* 0x000fe40008000000 */
[----:B------:R-:W-:Y:S01]  /*1850*/  HGMMA.64x64x8.F32.TF32 R24, gdesc[UR4], RZ, !UPT, gsb0 ;  /* 0x04e00000041879f0 */ /* 0x000fe2000c0028ff */
[----:B------:R-:W-:Y:S02]  /*1860*/  UIADD3 UR4, UR9, 0x2, URZ ;  /* 0x0000000209047890 */ /* 0x000fe4000fffe03f */
[----:B------:R-:W-:Y:S01]  /*1870*/  UIADD3 UR6, UR8, 0x2, URZ ;  /* 0x0000000208067890 */ /* 0x000fe2000fffe03f */
[----:B------:R-:W-:Y:S01]  /*1880*/  UMOV UR5, 0x40000040 ;  /* 0x4000004000057882 */ /* 0x000fe20000000000 */
[----:B------:R-:W-:Y:S01]  /*1890*/  UMOV UR7, 0x40000040 ;  /* 0x4000004000077882 */ /* 0x000fe20000000000 */
[----:B------:R-:W-:-:S02]  /*18a0*/  WARPGROUP.DEPBAR.LE gsb0, 0x0 ;  /* 0x00008000000079c5 */ /* 0x000fc40000010000 */
[----:B------:R-:W-:-:S06]  /*18b0*/  WARPGROUP.ARRIVE ;  /* 0x00000000000079c5 */ /* 0x000fcc0000000000 */
[----:B------:R-:W-:Y:S01]  /*18c0*/  HGMMA.64x64x8.F32.TF32 R24, gdesc[UR4], R24, gsb0 ;  /* 0x04e00000041879f0 */ /* 0x000fe20008002818 */
[----:B------:R-:W-:Y:S02]  /*18d0*/  UIADD3 UR4, UR9, 0x4, URZ ;  /* 0x0000000409047890 */ /* 0x000fe4000fffe03f */
[----:B------:R-:W-:Y:S01]  /*18e0*/  UIADD3 UR6, UR8, 0x4, URZ ;  /* 0x0000000408067890 */ /* 0x000fe2000fffe03f */
[----:B------:R-:W-:Y:S01]  /*18f0*/  UMOV UR5, 0x40000040 ;  /* 0x4000004000057882 */ /* 0x000fe20000000000 */
[----:B------:R-:W-:Y:S01]  /*1900*/  UMOV UR7, 0x40000040 ;  /* 0x4000004000077882 */ /* 0x000fe20000000000 */
[----:B------:R-:W-:Y:S02]  /*1910*/  WARPGROUP.DEPBAR.LE gsb0, 0x0 ;  /* 0x00008000000079c5 */ /* 0x000fe40000010000 */
        /* <DEDUP_REMOVED lines=92> */
[----:B------:R-:W-:Y:S03]  /*1ee0*/  HGMMA.64x64x8.F32.TF32 R24, gdesc[UR4], R24, gsb0 ;  /* 0x04e00000041879f0 */ /* 0x000fe60008002818 */
[----:B------:R-:W-:Y:S02]  /*1ef0*/  WARPGROUP.DEPBAR.LE gsb0, 0x0 ;  /* 0x00008000000079c5 */ /* 0x000fe40000010000 */
[----:B------:R-:W-:Y:S05]  /*1f00*/  @!P1 BRA `(.L_x_21) ;  /* 0x0000000800609947 */ /* 0x000fea0003800000 */
[----:B------:R-:W-:Y:S01]  /*1f10*/  UIADD3 UR5, UR36, 0x1, URZ ;  /* 0x0000000124057890 */ /* 0x000fe2000fffe03f */
[----:B------:R-:W-:-:S03]  /*1f20*/  IMAD.U32 R0, RZ, RZ, UR42 ;  /* 0x0000002aff007e24 */ /* 0x000fc6000f8e00ff */
[----:B------:R-:W-:-:S04]  /*1f30*/  UISETP.NE.AND UP0, UPT, UR5, 0x3, UPT ;  /* 0x000000030500788c */ /* 0x000fc8000bf05270 */
[----:B------:R-:W-:Y:S02]  /*1f40*/  USEL UR4, URZ, 0x1, UP0 ;  /* 0x000000013f047887 */ /* 0x000fe40008000000 */
[----:B------:R-:W-:Y:S02]  /*1f50*/  USEL UR5, UR5, URZ, UP0 ;  /* 0x0000003f05057287 */ /* 0x000fe40008000000 */
[----:B------:R-:W-:-:S06]  /*1f60*/  ULOP3.LUT UR4, UR38, UR4, URZ, 0x3c, !UPT ;  /* 0x0000000426047292 */ /* 0x000fcc000f8e3c3f */
[----:B------:R-:W-:Y:S01]  /*1f70*/  IMAD.U32 R5, RZ, RZ, UR4 ;  /* 0x00000004ff057e24 */ /* 0x000fe2000f8e00ff */
[----:B------:R-:W-:-:S06]  /*1f80*/  UMOV UR4, UR36 ;  /* 0x0000002400047c82 */ /* 0x000fcc0008000000 */
.L_x_28:
[----:B01----:R-:W-:Y:S05]  /*1f90*/  @!P0 BRA `(.L_x_22) ;  /* 0x0000000000048947 */ /* 0x003fea0003800000 */
[----:B------:R-:W-:Y:S01]  /*1fa0*/  BPT.TRAP 0x1 ;  /* 0x000000040000795c */ /* 0x000fe20000300000 */
.L_x_22:
[----:B------:R-:W-:Y:S01]  /*1fb0*/  ULEA UR6, UR5, UR40, 0x3 ;  /* 0x0000002805067291 */ /* 0x000fe2000f8e183f */
[----:B------:R-:W-:-:S08]  /*1fc0*/  SHF.L.U32 R3, R5, 0x1f, RZ ;  /* 0x0000001f05037819 */ /* 0x000fd000000006ff */
[----:B------:R0:W1:Y:S01]  /*1fd0*/  SYNCS.PHASECHK.TRANS64.TRYWAIT P1, [UR6], R3 ;  /* 0x00000003ff0075a7 */ /* 0x0000620008020146 */
[----:B------:R-:W-:Y:S05]  /*1fe0*/  @!P0 BRA `(.L_x_23) ;  /* 0x0000000000048947 */ /* 0x000fea0003800000 */
[----:B------:R-:W-:Y:S01]  /*1ff0*/  BPT.TRAP 0x1 ;  /* 0x000000040000795c */ /* 0x000fe20000300000 */
.L_x_23:
[----:B-1----:R-:W-:Y:S05]  /*2000*/  @P1 BRA `(.L_x_24) ;  /* 0x0000000000081947 */ /* 0x002fea0003800000 */
[----:B------:R-:W1:Y:S02]  /*2010*/  SYNCS.PHASECHK.TRANS64.TRYWAIT P1, [UR6], R3 ;  /* 0x00000003ff0075a7 */ /* 0x000e640008020146 */
[----:B-1----:R-:W-:Y:S05]  /*2020*/  @!P1 BRA `(.L_x_25) ;  /* 0x0000003c00bc9947 */ /* 0x002fea0003800000 */
.L_x_24:
[----:B------:R-:W-:Y:S01]  /*2030*/  ULEA UR6, UR5, UR47, 0xb ;  /* 0x0000002f05067291 */ /* 0x000fe2000f8e583f */
[----:B------:R-:W-:Y:S01]  /*2040*/  WARPGROUP.ARRIVE ;  /* 0x00000000000079c5 */ /* 0x000fe20000000000 */
[----:B------:R-:W-:Y:S01]  /*2050*/  ULEA UR7, UR5, UR46, 0xb ;  /* 0x0000002e05077291 */ /* 0x000fe2000f8e583f */
[----:B------:R-:W-:Y:S01]  /*2060*/  UMOV UR11, 0x40000040 ;  /* 0x40000040000b7882 */ /* 0x000fe20000000000 */
[----:B------:R-:W-:-:S03]  /*2070*/  UMOV UR9, 0x40000040 ;  /* 0x4000004000097882 */ /* 0x000fc60000000000 */
[----:B------:R-:W-:Y:S02]  /*2080*/  UMOV UR10, UR6 ;  /* 0x00000006000a7c82 */ /* 0x000fe40008000000 */
[----:B------:R-:W-:Y:S02]  /*2090*/  UMOV UR8, UR7 ;  /* 0x0000000700087c82 */ /* 0x000fe40008000000 */
[----:B------:R-:W-:Y:S01]  /*20a0*/  HGMMA.64x64x8.F32.TF32 R24, gdesc[UR8], R24, gsb0 ;  /* 0x04e00000081879f0 */ /* 0x000fe20008002818 */
        /* <DEDUP_REMOVED lines=107> */
[----:B------:R-:W-:Y:S01]  /*2760*/  BPT.TRAP 0x1 ;  /* 0x000000040000795c */ /* 0x000fe20000300000 */
.L_x_26:
[----:B------:R-:W-:Y:S01]  /*2770*/  ULEA UR6, UR4, UR40, 0x3 ;  /* 0x0000002804067291 */ /* 0x000fe2000f8e183f */
[----:B------:R-:W-:-:S03]  /*2780*/  ISETP.GT.U32.AND P1, PT, R23, 0x1, PT ;  /* 0x000000011700780c */ /* 0x000fc60003f24070 */
[----:B------:R-:W-:-:S04]  /*2790*/  UIADD3 UR6, UR6, 0x18, URZ ;  /* 0x0000001806067890 */ /* 0x000fc8000fffe03f */
[----:B------:R-:W-:-:S09]  /*27a0*/  UPRMT UR6, URZ, 0x654, UR6 ;  /* 0x000006543f067896 */ /* 0x000fd20008000006 */
[----:B------:R-:W-:Y:S01]  /*27b0*/  SYNCS.ARRIVE.TRANS64.RED.A1T0 RZ, [UR6], RZ ;  /* 0x000000ffffff79a7 */ /* 0x000fe20008100406 */
[----:B------:R-:W-:Y:S05]  /*27c0*/  @P1 BRA `(.L_x_27) ;  /* 0x0000000000041947 */ /* 0x000fea0003800000 */
[----:B------:R-:W-:Y:S01]  /*27d0*/  BPT.TRAP 0x1 ;  /* 0x000000040000795c */ /* 0x000fe20000300000 */
.L_x_27:
[----:B------:R-:W-:Y:S01]  /*27e0*/  UIADD3 UR5, UR5, 0x1, URZ ;  /* 0x0000000105057890 */ /* 0x000fe2000fffe03f */
[C---:B------:R-:W-:Y:S01]  /*27f0*/  ISETP.GT.AND P1, PT, R0.reuse, 0x1, PT ;  /* 0x000000010000780c */ /* 0x040fe20003f24270 */
[----:B------:R-:W-:Y:S01]  /*2800*/  UIADD3 UR4, UR4, 0x1, URZ ;  /* 0x0000000104047890 */ /* 0x000fe2000fffe03f */
[----:B------:R-:W-:Y:S01]  /*2810*/  VIADD R0, R0, 0xffffffff ;  /* 0xffffffff00007836 */ /* 0x000fe20000000000 */
[----:B------:R-:W-:Y:S02]  /*2820*/  UISETP.NE.AND UP0, UPT, UR5, 0x3, UPT ;  /* 0x000000030500788c */ /* 0x000fe4000bf05270 */
[----:B------:R-:W-:Y:S02]  /*2830*/  UISETP.NE.AND UP1, UPT, UR4, 0x3, UPT ;  /* 0x000000030400788c */ /* 0x000fe4000bf25270 */
[----:B------:R-:W-:Y:S02]  /*2840*/  USEL UR6, URZ, 0x1, UP0 ;  /* 0x000000013f067887 */ /* 0x000fe40008000000 */
[----:B------:R-:W-:-:S02]  /*2850*/  USEL UR5, UR5, URZ, UP0 ;  /* 0x0000003f05057287 */ /* 0x000fc40008000000 */
[----:B------:R-:W-:Y:S02]  /*2860*/  USEL UR4, UR4, URZ, UP1 ;  /* 0x0000003f04047287 */ /* 0x000fe40008800000 */
[----:B------:R-:W-:Y:S01]  /*2870*/  LOP3.LUT R5, R5, UR6, RZ, 0x3c, !PT ;  /* 0x0000000605057c12 */ /* 0x000fe2000f8e3cff */
[----:B------:R-:W-:Y:S09]  /*2880*/  @P1 BRA `(.L_x_28) ;  /* 0xfffffff400c01947 */ /* 0x000ff2000383ffff */
.L_x_21:
[----:B------:R-:W2:Y:S01]  /*2890*/  LDC R0, c[0x0][0x28c] ;  /* 0x0000a300ff007b82 */ /* 0x000ea20000000800 */
[----:B01----:R-:W-:-:S04]  /*28a0*/  IMAD.U32 R3, RZ, RZ, UR44 ;  /* 0x0000002cff037e24 */ /* 0x003fc8000f8e00ff */
[----:B------:R0:W-:Y:S01]  /*28b0*/  SYNCS.ARRIVE.TRANS64.A1T0 RZ, [R3+UR41], RZ ;  /* 0x000000ff03ff79a7 */ /* 0x0001e20008100029 */
[----:B--2---:R-:W-:-:S13]  /*28c0*/  ISETP.GE.AND P1, PT, R0, 0x1, PT ;  /* 0x000000010000780c */ /* 0x004fda0003f26270 */
[----:B0-----:R-:W-:Y:S05]  /*28d0*/  @!P1 BRA `(.L_x_29) ;  /* 0x0000000000349947 */ /* 0x001fea0003800000 */
[----:B------:R-:W-:Y:S05]  /*28e0*/  @!P0 BRA `(.L_x_30) ;  /* 0x0000000000048947 */ /* 0x000fea0003800000 */
[----:B------:R-:W-:Y:S01]  /*28f0*/  BPT.TRAP 0x1 ;  /* 0x000000040000795c */ /* 0x000fe20000300000 */
.L_x_30:
[----:B------:R-:W-:Y:S01]  /*2900*/  UIADD3 UR6, UR36, UR42, URZ ;  /* 0x0000002a24067290 */ /* 0x000fe2000fffe03f */
[----:B------:R-:W-:-:S03]  /*2910*/  ISETP.GT.U32.AND P0, PT, R23, 0x1, PT ;  /* 0x000000011700780c */ /* 0x000fc60003f04070 */
[----:B------:R-:W-:-:S04]  /*2920*/  UIMAD.WIDE.U32 UR4, UR6, -0x55555555, URZ ;  /* 0xaaaaaaab060478a5 */ /* 0x000fc8000f8e003f */
[----:B------:R-:W-:-:S04]  /*2930*/  USHF.R.U32.HI UR4, URZ, 0x1, UR5 ;  /* 0x000000013f047899 */ /* 0x000fc80008011605 */
[----:B------:R-:W-:-:S04]  /*2940*/  UIMAD UR6, UR4, -0x3, UR6 ;  /* 0xfffffffd040678a4 */ /* 0x000fc8000f8e0206 */
[----:B------:R-:W-:-:S04]  /*2950*/  ULEA UR6, UR6, UR40, 0x3 ;  /* 0x0000002806067291 */ /* 0x000fc8000f8e183f */
[----:B------:R-:W-:-:S04]  /*2960*/  UIADD3 UR6, UR6, 0x18, URZ ;  /* 0x0000001806067890 */ /* 0x000fc8000fffe03f */
[----:B------:R-:W-:-:S09]  /*2970*/  UPRMT UR6, URZ, 0x654, UR6 ;  /* 0x000006543f067896 */ /* 0x000fd20008000006 */
[----:B------:R-:W-:Y:S01]  /*2980*/  SYNCS.ARRIVE.TRANS64.RED.A1T0 RZ, [UR6], RZ ;  /* 0x000000ffffff79a7 */ /* 0x000fe20008100406 */
[----:B------:R-:W-:Y:S05]  /*2990*/  @P0 BRA `(.L_x_29) ;  /* 0x0000000000040947 */ /* 0x000fea0003800000 */
[----:B------:R-:W-:Y:S01]  /*29a0*/  BPT.TRAP 0x1 ;  /* 0x000000040000795c */ /* 0x000fe20000300000 */
.L_x_29:
[----:B------:R-:W-:Y:S01]  /*29b0*/  SHF.L.U32 R0, R75, 0x1f, RZ ;  /* 0x0000001f4b007819 */ /* 0x000fe200000006ff */
[----:B------:R-:W-:Y:S01]  /*29c0*/  UIADD3 UR36, UR36, UR39, URZ ;  /* 0x0000002724247290 */ /* 0x000fe2000fffe03f */
[----:B------:R-:W-:Y:S01]  /*29d0*/  SHF.R.S32.HI R9, RZ, 0x1f, R19 ;  /* 0x0000001fff097819 */ /* 0x000fe20000011413 */
[----:B------:R-:W-:Y:S01]  /*29e0*/  UISETP.GE.U32.AND UP1, UPT, UR39, 0x3, UPT ;  /* 0x000000032700788c */ /* 0x000fe2000bf26070 */
[----:B------:R-:W0:Y:S01]  /*29f0*/  SYNCS.PHASECHK.TRANS64.TRYWAIT P0, [UR43+0x8], R0 ;  /* 0x00000800ff0075a7 */ /* 0x000e22000800016b */
[----:B------:R-:W-:-:S04]  /*2a00*/  UISETP.GT.U32.AND UP0, UPT, UR36, 0x2, UPT ;  /* 0x000000022400788c */ /* 0x000fc8000bf04070 */
[----:B------:R-:W-:-:S04]  /*2a10*/  UISETP.LT.U32.AND UP0, UPT, UR39, 0x3, UP0 ;  /* 0x000000032700788c */ /* 0x000fc80008701070 */
[----:B------:R-:W-:Y:S02]  /*2a20*/  USEL UR6, URZ, 0x1, !UP0 ;  /* 0x000000013f067887 */ /* 0x000fe4000c000000 */
[----:B------:R-:W-:Y:S02]  /*2a30*/  @UP1 UIMAD.WIDE.U32 UR4, UR36, -0x55555555, URZ ;  /* 0xaaaaaaab240418a5 */ /* 0x000fe4000f8e003f */
[----:B------:R-:W-:Y:S02]  /*2a40*/  ULOP3.LUT UR38, UR38, UR6, URZ, 0x3c, !UPT ;  /* 0x0000000626267292 */ /* 0x000fe4000f8e3c3f */
[----:B------:R-:W-:-:S04]  /*2a50*/  @UP1 USHF.R.U32.HI UR4, URZ, 0x1, UR5 ;  /* 0x000000013f041899 */ /* 0x000fc80008011605 */
[----:B------:R-:W-:Y:S01]  /*2a60*/  @UP1 ULOP3.LUT UR38, UR38, 0x1, UR4, 0x78, !UPT ;  /* 0x0000000126261892 */ /* 0x000fe2000f8e7804 */
[----:B0-----:R-:W-:Y:S11]  /*2a70*/  @!P0 BRA `(.L_x_31) ;  /* 0x0000003400408947 */ /* 0x001ff60003800000 */
.L_x_120:
[----:B------:R-:W-:Y:S01]  /*2a80*/  ULDC.64 UR4, c[0x0][0x5d0] ;  /* 0x0001740000047ab9 */ /* 0x000fe20000000a00 */
[----:B------:R-:W-:Y:S01]  /*2a90*/  ULDC UR6, c[0x0][0x284] ;  /* 0x0000a10000067ab9 */ /* 0x000fe20000000800 */
[----:B0-----:R-:W-:Y:S02]  /*2aa0*/  IMAD R0, R9, UR4, RZ ;  /* 0x0000000409007c24 */ /* 0x001fe4000f8e02ff */
[----:B------:R-:W-:Y:S02]  /*2ab0*/  IMAD.SHL.U32 R12, R18, 0x40, RZ ;  /* 0x00000040120c7824 */ /* 0x000fe400078e00ff */
[C---:B------:R-:W-:Y:S02]  /*2ac0*/  IMAD R3, R19.reuse, UR5, R0 ;  /* 0x0000000513037c24 */ /* 0x040fe4000f8e0200 */
[----:B------:R-:W-:Y:S01]  /*2ad0*/  IMAD.SHL.U32 R0, R22, 0x40, RZ ;  /* 0x0000004016007824 */ /* 0x000fe200078e00ff */
[----:B------:R-:W-:Y:S01]  /*2ae0*/  SHF.R.S32.HI R13, RZ, 0x1f, R12 ;  /* 0x0000001fff0d7819 */ /* 0x000fe2000001140c */
[----:B------:R-:W-:Y:S01]  /*2af0*/  IMAD.WIDE.U32 R4, R19, UR4, R60 ;  /* 0x0000000413047c25 */ /* 0x000fe2000f8e003c */
[----:B------:R-:W-:-:S02]  /*2b00*/  ULDC.64 UR4, c[0x0][0x5c8] ;  /* 0x0001720000047ab9 */ /* 0x000fc40000000a00 */
[----:B------:R-:W-:Y:S01]  /*2b10*/  ISETP.GE.AND P0, PT, R0, UR6, PT ;  /* 0x0000000600007c0c */ /* 0x000fe2000bf06270 */
[----:B------:R-:W-:Y:S01]  /*2b20*/  ULDC UR6, c[0x0][0x288] ;  /* 0x0000a20000067ab9 */ /* 0x000fe20000000800 */
[----:B------:R-:W-:Y:S01]  /*2b30*/  IADD3 R4, P1, R12, R4, RZ ;  /* 0x000000040c047210 */ /* 0x000fe20007f3e0ff */
[----:B------:R-:W-:Y:S01]  /*2b40*/  IMAD.WIDE R70, R22, 0x40, R58 ;  /* 0x0000004016467825 */ /* 0x000fe200078e023a */
[----:B------:R-:W-:Y:S02]  /*2b50*/  ISETP.GE.OR P0, PT, R12, UR6, P0 ;  /* 0x000000060c007c0c */ /* 0x000fe40008706670 */
[----:B------:R-:W-:Y:S01]  /*2b60*/  IADD3.X R5, R13, R5, R3, P1, !PT ;  /* 0x000000050d057210 */ /* 0x000fe20000ffe403 */
[----:B------:R-:W-:-:S04]  /*2b70*/  IMAD R7, R71, UR4, RZ ;  /* 0x0000000447077c24 */ /* 0x000fc8000f8e02ff */
[C---:B------:R-:W-:Y:S02]  /*2b80*/  IMAD R7, R70.reuse, UR5, R7 ;  /* 0x0000000546077c24 */ /* 0x040fe4000f8e0207 */
[----:B------:R-:W-:-:S04]  /*2b90*/  IMAD.WIDE.U32 R72, R70, UR4, R4 ;  /* 0x0000000446487c25 */ /* 0x000fc8000f8e0004 */
[----:B------:R-:W-:Y:S05]  /*2ba0*/  @P0 BRA `(.L_x_32) ;  /* 0x0000001800d00947 */ /* 0x000fea0003800000 */
[----:B-----5:R-:W-:Y:S01]  /*2bb0*/  FSETP.NEU.AND P0, PT, R57, RZ, PT ;  /* 0x000000ff3900720b */ /* 0x020fe20003f0d000 */
[----:B------:R-:W-:Y:S01]  /*2bc0*/  IMAD.IADD R22, R65, 0x1, -R12 ;  /* 0x0000000141167824 */ /* 0x000fe200078e0a0c */
[----:B------:R-:W-:Y:S01]  /*2bd0*/  BSSY B0, `(.L_x_32) ;  /* 0x00001b1000007945 */ /* 0x000fe20003800000 */
[----:B------:R-:W-:Y:S02]  /*2be0*/  IMAD.IADD R0, R69, 0x1, -R0 ;  /* 0x0000000145007824 */ /* 0x000fe400078e0a00 */
[----:B------:R-:W-:Y:S01]  /*2bf0*/  IMAD.IADD R7, R73, 0x1, R7 ;  /* 0x0000000149077824 */ /* 0x000fe200078e0207 */
[----:B------:R-:W-:-:S04]  /*2c00*/  ISETP.GT.AND P3, PT, R22, RZ, PT ;  /* 0x000000ff1600720c */ /* 0x000fc80003f64270 */
[----:B------:R-:W-:-:S03]  /*2c10*/  ISETP.GT.AND P1, PT, R0, RZ, P3 ;  /* 0x000000ff0000720c */ /* 0x000fc60001f24270 */
[----:B------:R-:W-:Y:S10]  /*2c20*/  @!P0 BRA `(.L_x_33) ;  /* 0x0000001000d48947 */ /* 0x000ff40003800000 */
[----:B------:R-:W0:Y:S01]  /*2c30*/  LDC.64 R76, c[0x0][0x5b8] ;  /* 0x00016e00ff4c7b82 */ /* 0x000e220000000a00 */
[----:B------:R-:W-:-:S07]  /*2c40*/  ULDC.64 UR4, c[0x0][0x5c0] ;  /* 0x0001700000047ab9 */ /* 0x000fce0000000a00 */
[----:B------:R-:W1:Y:S08]  /*2c50*/  LDC.64 R78, c[0x0][0x5b0] ;  /* 0x00016c00ff4e7b82 */ /* 0x000e700000000a00 */
[----:B------:R-:W2:Y:S01]  /*2c60*/  LDC.64 R80, c[0x0][0x5a8] ;  /* 0x00016a00ff507b82 */ /* 0x000ea20000000a00 */
[-C--:B0-----:R-:W-:Y:S02]  /*2c70*/  IMAD R6, R9, R76.reuse, RZ ;  /* 0x0000004c09067224 */ /* 0x081fe400078e02ff */
[----:B------:R-:W-:-:S04]  /*2c80*/  IMAD.WIDE.U32 R4, R19, R76, R60 ;  /* 0x0000004c13047225 */ /* 0x000fc800078e003c */
[----:B------:R-:W-:Y:S01]  /*2c90*/  IMAD R73, R19, R77, R6 ;  /* 0x0000004d13497224 */ /* 0x000fe200078e0206 */
[----:B------:R-:W-:Y:S01]  /*2ca0*/  IADD3 R8, P0, R12, R4, RZ ;  /* 0x000000040c087210 */ /* 0x000fe20007f1e0ff */
[----:B-1----:R-:W-:-:S03]  /*2cb0*/  IMAD R3, R71, R78, RZ ;  /* 0x0000004e47037224 */ /* 0x002fc600078e02ff */
[----:B------:R-:W-:Y:S01]  /*2cc0*/  IADD3.X R9, R13, R5, R73, P0, !PT ;  /* 0x000000050d097210 */ /* 0x000fe200007fe449 */
[C---:B------:R-:W-:Y:S02]  /*2cd0*/  IMAD R71, R70.reuse, R79, R3 ;  /* 0x0000004f46477224 */ /* 0x040fe400078e0203 */
[----:B------:R-:W-:-:S04]  /*2ce0*/  IMAD.WIDE.U32 R4, R70, R78, R8 ;  /* 0x0000004e46047225 */ /* 0x000fc800078e0008 */
[----:B------:R-:W-:Y:S01]  /*2cf0*/  IMAD.IADD R3, R5, 0x1, R71 ;  /* 0x0000000105037824 */ /* 0x000fe200078e0247 */
[----:B--2---:R-:W-:-:S04]  /*2d00*/  LEA R10, P0, R4, R80, 0x2 ;  /* 0x00000050040a7211 */ /* 0x004fc800078010ff */
[----:B------:R-:W-:-:S05]  /*2d10*/  LEA.HI.X R11, R4, R81, R3, 0x2, P0 ;  /* 0x00000051040b7211 */ /* 0x000fca00000f1403 */
[----:B------:R-:W2:Y:S01]  /*2d20*/  @P1 LDG.E.LTC128B R18, desc[UR48][R10.64] ;  /* 0x000000300a121981 */ /* 0x000ea2000c1e1920 */
[----:B------:R-:W-:Y:S01]  /*2d30*/  IMAD.WIDE.U32 R4, R70, R78, R12 ;  /* 0x0000004e46047225 */ /* 0x000fe200078e000c */
[----:B------:R-:W-:Y:S01]  /*2d40*/  SHF.L.U64.HI R21, R78, 0x3, R79 ;  /* 0x000000034e157819 */ /* 0x000fe2000001024f */
[----:B------:R-:W-:Y:S01]  /*2d50*/  BSSY B1, `(.L_x_34) ;  /* 0x0000017000017945 */ /* 0x000fe20003800000 */
[----:B------:R-:W-:Y:S01]  /*2d60*/  ISETP.GT.AND P3, PT, R0, 0x8, P3 ;  /* 0x000000080000780c */ /* 0x000fe20001f64270 */
[----:B------:R-:W-:Y:S01]  /*2d70*/  IMAD.SHL.U32 R20, R78, 0x8, RZ ;  /* 0x000000084e147824 */ /* 0x000fe200078e00ff */
[----:B------:R-:W-:-:S03]  /*2d80*/  IADD3 R14, P0, R60, R4, RZ ;  /* 0x000000043c0e7210 */ /* 0x000fc60007f1e0ff */
[----:B------:R-:W-:Y:S01]  /*2d90*/  IMAD.WIDE.U32 R20, R70, R78, R20 ;  /* 0x0000004e46147225 */ /* 0x000fe200078e0014 */
[----:B------:R-:W-:Y:S02]  /*2da0*/  IADD3.X R15, R61, R71, R5, P0, !PT ;  /* 0x000000473d0f7210 */ /* 0x000fe400007fe405 */
[C---:B------:R-:W-:Y:S01]  /*2db0*/  LEA R6, P0, R72.reuse, UR4, 0x2 ;  /* 0x0000000448067c11 */ /* 0x040fe2000f8010ff */
[----:B------:R-:W-:Y:S02]  /*2dc0*/  IMAD.IADD R71, R71, 0x1, R21 ;  /* 0x0000000147477824 */ /* 0x000fe400078e0215 */
[----:B------:R-:W-:Y:S01]  /*2dd0*/  IMAD.WIDE.U32 R14, R19, R76, R14 ;  /* 0x0000004c130e7225 */ /* 0x000fe200078e000e */
[----:B------:R-:W-:-:S03]  /*2de0*/  LEA.HI.X R7, R72, UR5, R7, 0x2, P0 ;  /* 0x0000000548077c11 */ /* 0x000fc600080f1407 */
[----:B------:R-:W-:Y:S01]  /*2df0*/  IMAD.IADD R5, R73, 0x1, R15 ;  /* 0x0000000149057824 */ /* 0x000fe200078e020f */
[----:B------:R-:W-:-:S04]  /*2e00*/  LEA R4, P0, R14, R80, 0x2 ;  /* 0x000000500e047211 */ /* 0x000fc800078010ff */
[----:B------:R-:W-:Y:S02]  /*2e10*/  LEA.HI.X R5, R14, R81, R5, 0x2, P0 ;  /* 0x000000510e057211 */ /* 0x000fe400000f1405 */
[----:B------:R-:W-:-:S04]  /*2e20*/  ISETP.GT.AND P0, PT, R22, 0x1, PT ;  /* 0x000000011600780c */ /* 0x000fc80003f04270 */
[----:B------:R-:W-:Y:S01]  /*2e30*/  ISETP.GT.AND P4, PT, R0, RZ, P0 ;  /* 0x000000ff0000720c */ /* 0x000fe20000784270 */
[----:B--2---:R-:W-:-:S04]  /*2e40*/  FMUL R3, R18, R57 ;  /* 0x0000003912037220 */ /* 0x004fc80000400000 */
[----:B------:R-:W-:Y:S01]  /*2e50*/  FFMA R11, R24, R56, R3 ;  /* 0x00000038180b7223 */ /* 0x000fe20000000003 */
[----:B------:R-:W-:-:S04]  /*2e60*/  IADD3 R3, P2, R8, R20, RZ ;  /* 0x0000001408037210 */ /* 0x000fc80007f5e0ff */
[----:B------:R0:W-:Y:S01]  /*2e70*/  @P1 STG.E desc[UR48][R6.64], R11 ;  /* 0x0000000b06001986 */ /* 0x0001e2000c101930 */
[----:B------:R-:W-:Y:S01]  /*2e80*/  LEA R14, P1, R3, R80, 0x2 ;  /* 0x00000050030e7211 */ /* 0x000fe200078210ff */
[----:B------:R-:W-:Y:S01]  /*2e90*/  IMAD.X R10, R71, 0x1, R9, P2 ;  /* 0x00000001470a7824 */ /* 0x000fe200010e0609 */
[----:B------:R-:W-:Y:S11]  /*2ea0*/  @!P4 BRA `(.L_x_35) ;  /* 0x000000000004c947 */ /* 0x000ff60003800000 */
[----:B------:R1:W5:Y:S02]  /*2eb0*/  LDG.E.LTC128B R18, desc[UR48][R4.64+0x4] ;  /* 0x0000043004127981 */ /* 0x000364000c1e1920 */
.L_x_35:
[----:B------:R-:W-:Y:S05]  /*2ec0*/  BSYNC B1 ;  /* 0x0000000000017941 */ /* 0x000fea0003800000 */
.L_x_34:
[----:B-----5:R-:W-:Y:S01]  /*2ed0*/  FMUL R8, R18, R57 ;  /* 0x0000003912087220 */ /* 0x020fe20000400000 */
[----:B------:R-:W-:-:S03]  /*2ee0*/  LEA.HI.X R15, R3, R81, R10, 0x2, P1 ;  /* 0x00000051030f7211 */ /* 0x000fc600008f140a */
[----:B------:R-:W-:-:S05]  /*2ef0*/  FFMA R25, R25, R56, R8 ;  /* 0x0000003819197223 */ /* 0x000fca0000000008 */
[----:B------:R2:W-:Y:S04]  /*2f00*/  @P4 STG.E desc[UR48][R6.64+0x4], R25 ;  /* 0x0000041906004986 */ /* 0x0005e8000c101930 */
[----:B------:R-:W3:Y:S01]  /*2f10*/  @P3 LDG.E.LTC128B R18, desc[UR48][R14.64] ;  /* 0x000000300e123981 */ /* 0x000ee2000c1e1920 */
[----:B------:R-:W-:Y:S01]  /*2f20*/  IADD3 R12, P1, P2, R60, R20, R12 ;  /* 0x000000143c0c7210 */ /* 0x000fe20007a3e00c */
[----:B------:R-:W-:Y:S01]  /*2f30*/  BSSY B1, `(.L_x_36) ;  /* 0x0000010000017945 */ /* 0x000fe20003800000 */
[C---:B0-----:R-:W-:Y:S02]  /*2f40*/  SHF.L.U64.HI R11, R62.reuse, 0x2, R63 ;  /* 0x000000023e0b7819 */ /* 0x041fe4000001023f */
[----:B------:R-:W-:Y:S02]  /*2f50*/  IADD3.X R13, R61, R71, R13, P1, P2 ;  /* 0x000000473d0d7210 */ /* 0x000fe40000fe440d */
[----:B------:R-:W-:-:S02]  /*2f60*/  LEA R10, P2, R62, R6, 0x2 ;  /* 0x000000063e0a7211 */ /* 0x000fc400078410ff */
[----:B------:R-:W-:Y:S01]  /*2f70*/  ISETP.GT.AND P0, PT, R0, 0x8, P0 ;  /* 0x000000080000780c */ /* 0x000fe20000704270 */
[----:B------:R-:W-:Y:S01]  /*2f80*/  IMAD.WIDE.U32 R12, R19, R76, R12 ;  /* 0x0000004c130c7225 */ /* 0x000fe200078e000c */
[----:B------:R-:W-:-:S03]  /*2f90*/  ISETP.GT.AND P1, PT, R22, 0x8, PT ;  /* 0x000000081600780c */ /* 0x000fc60003f24270 */
[----:B------:R-:W-:Y:S01]  /*2fa0*/  IMAD.X R11, R11, 0x1, R7, P2 ;  /* 0x000000010b0b7824 */ /* 0x000fe200010e0607 */
[----:B------:R-:W-:Y:S01]  /*2fb0*/  LEA R8, P4, R12, R80, 0x2 ;  /* 0x000000500c087211 */ /* 0x000fe200078810ff */
[----:B------:R-:W-:-:S05]  /*2fc0*/  IMAD.IADD R9, R73, 0x1, R13 ;  /* 0x0000000149097824 */ /* 0x000fca00078e020d */
[----:B------:R-:W-:Y:S01]  /*2fd0*/  LEA.HI.X R9, R12, R81, R9, 0x2, P4 ;  /* 0x000000510c097211 */ /* 0x000fe200020f1409 */
[----:B---3--:R-:W-:-:S04]  /*2fe0*/  FMUL R3, R18, R57 ;  /* 0x0000003912037220 */ /* 0x008fc80000400000 */
[----:B------:R-:W-:-:S05]  /*2ff0*/  FFMA R3, R26, R56, R3 ;  /* 0x000000381a037223 */ /* 0x000fca0000000003 */
[----:B------:R2:W-:Y:S01]  /*3000*/  @P3 STG.E desc[UR48][R10.64], R3 ;  /* 0x000000030a003986 */ /* 0x0005e2000c101930 */
[----:B------:R-:W-:Y:S05]  /*3010*/  @!P0 BRA `(.L_x_37) ;  /* 0x0000000000048947 */ /* 0x000fea0003800000 */
[----:B------:R0:W5:Y:S02]  /*3020*/  LDG.E.LTC128B R18, desc[UR48][R8.64+0x4] ;  /* 0x0000043008127981 */ /* 0x000164000c1e1920 */
.L_x_37:
[----:B------:R-:W-:Y:S05]  /*3030*/  BSYNC B1 ;  /* 0x0000000000017941 */ /* 0x000fea0003800000 */
.L_x_36:
[----:B-----5:R-:W-:Y:S01]  /*3040*/  FMUL R12, R18, R57 ;  /* 0x00000039120c7220 */ /* 0x020fe20000400000 */
[----:B------:R-:W-:Y:S01]  /*3050*/  ISETP.GT.AND P3, PT, R0, RZ, P1 ;  /* 0x000000ff0000720c */ /* 0x000fe20000f64270 */
[----:B------:R-:W-:Y:S01]  /*3060*/  BSSY B1, `(.L_x_38) ;  /* 0x0000006000017945 */ /* 0x000fe20003800000 */
[----:B------:R-:W-:Y:S01]  /*3070*/  ISETP.GT.AND P2, PT, R22, 0x9, PT ;  /* 0x000000091600780c */ /* 0x000fe20003f44270 */
[----:B------:R-:W-:-:S05]  /*3080*/  FFMA R27, R27, R56, R12 ;  /* 0x000000381b1b7223 */ /* 0x000fca000000000c */
[----:B------:R3:W-:Y:S05]  /*3090*/  @P0 STG.E desc[UR48][R10.64+0x4], R27 ;  /* 0x0000041b0a000986 */ /* 0x0007ea000c101930 */
[----:B------:R-:W-:Y:S05]  /*30a0*/  @!P3 BRA `(.L_x_39) ;  /* 0x000000000004b947 */ /* 0x000fea0003800000 */
[----:B------:R4:W5:Y:S02]  /*30b0*/  LDG.E.LTC128B R18, desc[UR48][R4.64+0x20] ;  /* 0x0000203004127981 */ /* 0x000964000c1e1920 */
.L_x_39:
[----:B------:R-:W-:Y:S05]  /*30c0*/  BSYNC B1 ;  /* 0x0000000000017941 */ /* 0x000fea0003800000 */
.L_x_38:
[----:B--2--5:R-:W-:Y:S01]  /*30d0*/  FMUL R3, R18, R57 ;  /* 0x0000003912037220 */ /* 0x024fe20000400000 */
[----:B------:R-:W-:Y:S01]  /*30e0*/  ISETP.GT.AND P0, PT, R0, RZ, P2 ;  /* 0x000000ff0000720c */ /* 0x000fe20001704270 */
[----:B------:R-:W-:Y:S02]  /*30f0*/  BSSY B1, `(.L_x_40) ;  /* 0x0000005000017945 */ /* 0x000fe40003800000 */
[----:B------:R-:W-:-:S05]  /*3100*/  FFMA R3, R28, R56, R3 ;  /* 0x000000381c037223 */ /* 0x000fca0000000003 */
[----:B------:R2:W-:Y:S05]  /*3110*/  @P3 STG.E desc[UR48][R6.64+0x20], R3 ;  /* 0x0000200306003986 */ /* 0x0005ea000c101930 */
[----:B------:R-:W-:Y:S05]  /*3120*/  @!P0 BRA `(.L_x_41) ;  /* 0x0000000000048947 */ /* 0x000fea0003800000 */
[----:B------:R0:W5:Y:S02]  /*3130*/  LDG.E.LTC128B R18, desc[UR48][R4.64+0x24] ;  /* 0x0000243004127981 */ /* 0x000164000c1e1920 */
.L_x_41:
[----:B------:R-:W-:Y:S05]  /*3140*/  BSYNC B1 ;  /* 0x0000000000017941 */ /* 0x000fea0003800000 */
.L_x_40:
[----:B-----5:R-:W-:Y:S01]  /*3150*/  FMUL R12, R18, R57 ;  /* 0x00000039120c7220 */ /* 0x020fe20000400000 */
[----:B------:R-:W-:Y:S01]  /*3160*/  ISETP.GT.AND P1, PT, R0, 0x8, P1 ;  /* 0x000000080000780c */ /* 0x000fe20000f24270 */
[----:B------:R-:W-:Y:S02]  /*3170*/  BSSY B1, `(.L_x_42) ;  /* 0x0000005000017945 */ /* 0x000fe40003800000 */
[----:B------:R-:W-:-:S05]  /*3180*/  FFMA R29, R29, R56, R12 ;  /* 0x000000381d1d7223 */ /* 0x000fca000000000c */
[----:B------:R0:W-:Y:S05]  /*3190*/  @P0 STG.E desc[UR48][R6.64+0x24], R29 ;  /* 0x0000241d06000986 */ /* 0x0001ea000c101930 */
[----:B------:R-:W-:Y:S05]  /*31a0*/  @!P1 BRA `(.L_x_43) ;  /* 0x0000000000049947 */ /* 0x000fea0003800000 */
[----:B------:R0:W5:Y:S02]  /*31b0*/  LDG.E.LTC128B R18, desc[UR48][R8.64+0x20] ;  /* 0x0000203008127981 */ /* 0x000164000c1e1920 */
.L_x_43:
[----:B------:R-:W-:Y:S05]  /*31c0*/  BSYNC B1 ;  /* 0x0000000000017941 */ /* 0x000fea0003800000 */
.L_x_42:
[----:B--2--5:R-:W-:Y:S01]  /*31d0*/  FMUL R3, R18, R57 ;  /* 0x0000003912037220 */ /* 0x024fe20000400000 */
[----:B------:R-:W-:Y:S01]  /*31e0*/  ISETP.GT.AND P2, PT, R0, 0x8, P2 ;  /* 0x000000080000780c */ /* 0x000fe20001744270 */
[----:B------:R-:W-:Y:S01]  /*31f0*/  BSSY B1, `(.L_x_44) ;  /* 0x0000006000017945 */ /* 0x000fe20003800000 */
[----:B------:R-:W-:Y:S01]  /*3200*/  ISETP.GT.AND P0, PT, R22, 0x10, PT ;  /* 0x000000101600780c */ /* 0x000fe20003f04270 */
[----:B------:R-:W-:-:S05]  /*3210*/  FFMA R3, R30, R56, R3 ;  /* 0x000000381e037223 */ /* 0x000fca0000000003 */
[----:B------:R2:W-:Y:S05]  /*3220*/  @P1 STG.E desc[UR48][R10.64+0x20], R3 ;  /* 0x000020030a001986 */ /* 0x0005ea000c101930 */
[----:B------:R-:W-:Y:S05]  /*3230*/  @!P2 BRA `(.L_x_45) ;  /* 0x000000000004a947 */ /* 0x000fea0003800000 */
[----:B------:R0:W5:Y:S02]  /*3240*/  LDG.E.LTC128B R18, desc[UR48][R8.64+0x24] ;  /* 0x0000243008127981 */ /* 0x000164000c1e1920 */
.L_x_45:
[----:B------:R-:W-:Y:S05]  /*3250*/  BSYNC B1 ;  /* 0x0000000000017941 */ /* 0x000fea0003800000 */
.L_x_44:
        /* <DEDUP_REMOVED lines=8> */
.L_x_47:
[----:B------:R-:W-:Y:S05]  /*32e0*/  BSYNC B1 ;  /* 0x0000000000017941 */ /* 0x000fea0003800000 */
.L_x_46:
[----:B--2--5:R-:W-:Y:S01]  /*32f0*/  FMUL R3, R18, R57 ;  /* 0x0000003912037220 */ /* 0x024fe20000400000 */
[----:B------:R-:W-:Y:S01]  /*3300*/  ISETP.GT.AND P2, PT, R0, RZ, P1 ;  /* 0x000000ff0000720c */ /* 0x000fe20000f44270 */
[----:B------:R-:W-:Y:S02]  /*3310*/  BSSY B1, `(.L_x_48) ;  /* 0x0000005000017945 */ /* 0x000fe40003800000 */
[----:B------:R-:W-:-:S05]  /*3320*/  FFMA R3, R32, R56, R3 ;  /* 0x0000003820037223 */ /* 0x000fca0000000003 */
[----:B------:R2:W-:Y:S05]  /*3330*/  @P3 STG.E desc[UR48][R6.64+0x40], R3 ;  /* 0x0000400306003986 */ /* 0x0005ea000c101930 */
[----:B------:R-:W-:Y:S05]  /*3340*/  @!P2 BRA `(.L_x_49) ;  /* 0x000000000004a947 */ /* 0x000fea0003800000 */
[----:B------:R0:W5:Y:S02]  /*3350*/  LDG.E.LTC128B R18, desc[UR48][R4.64+0x44] ;  /* 0x0000443004127981 */ /* 0x000164000c1e1920 */
.L_x_49:
[----:B------:R-:W-:Y:S05]  /*3360*/  BSYNC B1 ;  /* 0x0000000000017941 */ /* 0x000fea0003800000 */
.L_x_48:
[----:B-----5:R-:W-:Y:S01]  /*3370*/  FMUL R12, R18, R57 ;  /* 0x00000039120c7220 */ /* 0x020fe20000400000 */
[----:B------:R-:W-:Y:S01]  /*3380*/  ISETP.GT.AND P0, PT, R0, 0x8, P0 ;  /* 0x000000080000780c */ /* 0x000fe20000704270 */
[----:B------:R-:W-:Y:S02]  /*3390*/  BSSY B1, `(.L_x_50) ;  /* 0x0000005000017945 */ /* 0x000fe40003800000 */
[----:B------:R-:W-:-:S05]  /*33a0*/  FFMA R33, R33, R56, R12 ;  /* 0x0000003821217223 */ /* 0x000fca000000000c */
[----:B------:R0:W-:Y:S05]  /*33b0*/  @P2 STG.E desc[UR48][R6.64+0x44], R33 ;  /* 0x0000442106002986 */ /* 0x0001ea000c101930 */
[----:B------:R-:W-:Y:S05]  /*33c0*/  @!P0 BRA `(.L_x_51) ;  /* 0x0000000000048947 */ /* 0x000fea0003800000 */
[----:B------:R0:W5:Y:S02]  /*33d0*/  LDG.E.LTC128B R18, desc[UR48][R8.64+0x40] ;  /* 0x0000403008127981 */ /* 0x000164000c1e1920 */
.L_x_51:
[----:B------:R-:W-:Y:S05]  /*33e0*/  BSYNC B1 ;  /* 0x0000000000017941 */ /* 0x000fea0003800000 */
.L_x_50:
        /* <DEDUP_REMOVED lines=8> */
.L_x_53:
[----:B------:R-:W-:Y:S05]  /*3470*/  BSYNC B1 ;  /* 0x0000000000017941 */ /* 0x000fea0003800000 */
.L_x_52:
        /* <DEDUP_REMOVED lines=8> */
.L_x_55:
[----:B------:R-:W-:Y:S05]  /*3500*/  BSYNC B1 ;  /* 0x0000000000017941 */ /* 0x000fea0003800000 */
.L_x_54:
[----:B--2--5:R-:W-:Y:S01]  /*3510*/  FMUL R3, R18, R57 ;  /* 0x0000003912037220 */ /* 0x024fe20000400000 */
[----:B------:R-:W-:Y:S01]  /*3520*/  ISETP.GT.AND P1, PT, R0, RZ, P0 ;  /* 0x000000ff0000720c */ /* 0x000fe20000724270 */
[----:B------:R-:W-:Y:S02]  /*3530*/  BSSY B1, `(.L_x_56) ;  /* 0x0000005000017945 */ /* 0x000fe40003800000 */
[----:B------:R-:W-:-:S05]  /*3540*/  FFMA R3, R36, R56, R3 ;  /* 0x0000003824037223 */ /* 0x000fca0000000003 */
[----:B------:R2:W-:Y:S05]  /*3550*/  @P3 STG.E desc[UR48][R6.64+0x60], R3 ;  /* 0x0000600306003986 */ /* 0x0005ea000c101930 */
[----:B------:R-:W-:Y:S05]  /*3560*/  @!P1 BRA `(.L_x_57) ;  /* 0x0000000000049947 */ /* 0x000fea0003800000 */
[----:B------:R0:W5:Y:S02]  /*3570*/  LDG.E.LTC128B R18, desc[UR48][R4.64+0x64] ;  /* 0x0000643004127981 */ /* 0x000164000c1e1920 */
.L_x_57:
[----:B------:R-:W-:Y:S05]  /*3580*/  BSYNC B1 ;  /* 0x0000000000017941 */ /* 0x000fea0003800000 */
.L_x_56:
[----:B-----5:R-:W-:Y:S01]  /*3590*/  FMUL R12, R18, R57 ;  /* 0x00000039120c7220 */ /* 0x020fe20000400000 */
[----:B------:R-:W-:Y:S01]  /*35a0*/  ISETP.GT.AND P2, PT, R0, 0x8, P2 ;  /* 0x000000080000780c */ /* 0x000fe20001744270 */
[----:B------:R-:W-:Y:S02]  /*35b0*/  BSSY B1, `(.L_x_58) ;  /* 0x0000005000017945 */ /* 0x000fe40003800000 */
[----:B------:R-:W-:-:S05]  /*35c0*/  FFMA R37, R37, R56, R12 ;  /* 0x0000003825257223 */ /* 0x000fca000000000c */
[----:B------:R0:W-:Y:S05]  /*35d0*/  @P1 STG.E desc[UR48][R6.64+0x64], R37 ;  /* 0x0000642506001986 */ /* 0x0001ea000c101930 */
[----:B------:R-:W-:Y:S05]  /*35e0*/  @!P2 BRA `(.L_x_59) ;  /* 0x000000000004a947 */ /* 0x000fea0003800000 */
[----:B------:R0:W5:Y:S02]  /*35f0*/  LDG.E.LTC128B R18, desc[UR48][R8.64+0x60] ;  /* 0x0000603008127981 */ /* 0x000164000c1e1920 */
.L_x_59:
[----:B------:R-:W-:Y:S05]  /*3600*/  BSYNC B1 ;  /* 0x0000000000017941 */ /* 0x000fea0003800000 */
.L_x_58:
        /* <DEDUP_REMOVED lines=8> */
.L_x_61:
[----:B------:R-:W-:Y:S05]  /*3690*/  BSYNC B1 ;  /* 0x0000000000017941 */ /* 0x000fea0003800000 */
.L_x_60:
        /* <DEDUP_REMOVED lines=8> */
.L_x_63:
[----:B------:R-:W-:Y:S05]  /*3720*/  BSYNC B1 ;  /* 0x0000000000017941 */ /* 0x000fea0003800000 */
.L_x_62:
[----:B--2--5:R-:W-:Y:S01]  /*3730*/  FMUL R3, R18, R57 ;  /* 0x0000003912037220 */ /* 0x024fe20000400000 */
[----:B------:R-:W-:Y:S01]  /*3740*/  ISETP.GT.AND P0, PT, R0, RZ, P2 ;  /* 0x000000ff0000720c */ /* 0x000fe20001704270 */
[----:B------:R-:W-:Y:S02]  /*3750*/  BSSY B1, `(.L_x_64) ;  /* 0x0000005000017945 */ /* 0x000fe40003800000 */
[----:B------:R-:W-:-:S05]  /*3760*/  FFMA R3, R40, R56, R3 ;  /* 0x0000003828037223 */ /* 0x000fca0000000003 */
[----:B------:R2:W-:Y:S05]  /*3770*/  @P3 STG.E desc[UR48][R6.64+0x80], R3 ;  /* 0x0000800306003986 */ /* 0x0005ea000c101930 */
[----:B------:R-:W-:Y:S05]  /*3780*/  @!P0 BRA `(.L_x_65) ;  /* 0x0000000000048947 */ /* 0x000fea0003800000 */
[----:B------:R0:W5:Y:S02]  /*3790*/  LDG.E.LTC128B R18, desc[UR48][R4.64+0x84] ;  /* 0x0000843004127981 */ /* 0x000164000c1e1920 */
.L_x_65:
[----:B------:R-:W-:Y:S05]  /*37a0*/  BSYNC B1 ;  /* 0x0000000000017941 */ /* 0x000fea0003800000 */
.L_x_64:
[----:B-----5:R-:W-:Y:S01]  /*37b0*/  FMUL R12, R18, R57 ;  /* 0x00000039120c7220 */ /* 0x020fe20000400000 */
[----:B------:R-:W-:Y:S01]  /*37c0*/  ISETP.GT.AND P1, PT, R0, 0x8, P1 ;  /* 0x000000080000780c */ /* 0x000fe20000f24270 */
[----:B------:R-:W-:Y:S02]  /*37d0*/  BSSY B1, `(.L_x_66) ;  /* 0x0000005000017945 */ /* 0x000fe40003800000 */
[----:B------:R-:W-:-:S05]  /*37e0*/  FFMA R41, R41, R56, R12 ;  /* 0x0000003829297223 */ /* 0x000fca000000000c */
[----:B------:R0:W-:Y:S05]  /*37f0*/  @P0 STG.E desc[UR48][R6.64+0x84], R41 ;  /* 0x0000842906000986 */ /* 0x0001ea000c101930 */
[----:B------:R-:W-:Y:S05]  /*3800*/  @!P1 BRA `(.L_x_67) ;  /* 0x0000000000049947 */ /* 0x000fea0003800000 */
[----:B------:R0:W5:Y:S02]  /*3810*/  LDG.E.LTC128B R18, desc[UR48][R8.64+0x80] ;  /* 0x0000803008127981 */ /* 0x000164000c1e1920 */
.L_x_67:
[----:B------:R-:W-:Y:S05]  /*3820*/  BSYNC B1 ;  /* 0x0000000000017941 */ /* 0x000fea0003800000 */
.L_x_66:
        /* <DEDUP_REMOVED lines=8> */
.L_x_69:
[----:B------:R-:W-:Y:S05]  /*38b0*/  BSYNC B1 ;  /* 0x0000000000017941 */ /* 0x000fea0003800000 */
.L_x_68:
        /* <DEDUP_REMOVED lines=8> */
.L_x_71:
[----:B------:R-:W-:Y:S05]  /*3940*/  BSYNC B1 ;  /* 0x0000000000017941 */ /* 0x000fea0003800000 */
.L_x_70:
[----:B--2--5:R-:W-:Y:S01]  /*3950*/  FMUL R3, R18, R57 ;  /* 0x0000003912037220 */ /* 0x024fe20000400000 */
[----:B------:R-:W-:Y:S01]  /*3960*/  ISETP.GT.AND P2, PT, R0, RZ, P1 ;  /* 0x000000ff0000720c */ /* 0x000fe20000f44270 */
[----:B------:R-:W-:Y:S02]  /*3970*/  BSSY B1, `(.L_x_72) ;  /* 0x0000005000017945 */ /* 0x000fe40003800000 */
[----:B------:R-:W-:-:S05]  /*3980*/  FFMA R3, R44, R56, R3 ;  /* 0x000000382c037223 */ /* 0x000fca0000000003 */
[----:B------:R2:W-:Y:S05]  /*3990*/  @P3 STG.E desc[UR48][R6.64+0xa0], R3 ;  /* 0x0000a00306003986 */ /* 0x0005ea000c101930 */
[----:B------:R-:W-:Y:S05]  /*39a0*/  @!P2 BRA `(.L_x_73) ;  /* 0x000000000004a947 */ /* 0x000fea0003800000 */
[----:B------:R0:W5:Y:S02]  /*39b0*/  LDG.E.LTC128B R18, desc[UR48][R4.64+0xa4] ;  /* 0x0000a43004127981 */ /* 0x000164000c1e1920 */
.L_x_73:
[----:B------:R-:W-:Y:S05]  /*39c0*/  BSYNC B1 ;  /* 0x0000000000017941 */ /* 0x000fea0003800000 */
.L_x_72:
[----:B-----5:R-:W-:Y:S01]  /*39d0*/  FMUL R12, R18, R57 ;  /* 0x00000039120c7220 */ /* 0x020fe20000400000 */
[----:B------:R-:W-:Y:S01]  /*39e0*/  ISETP.GT.AND P0, PT, R0, 0x8, P0 ;  /* 0x000000080000780c */ /* 0x000fe20000704270 */
[----:B------:R-:W-:Y:S02]  /*39f0*/  BSSY B1, `(.L_x_74) ;  /* 0x0000005000017945 */ /* 0x000fe40003800000 */
[----:B------:R-:W-:-:S05]  /*3a00*/  FFMA R45, R45, R56, R12 ;  /* 0x000000382d2d7223 */ /* 0x000fca000000000c */
[----:B------:R0:W-:Y:S05]  /*3a10*/  @P2 STG.E desc[UR48][R6.64+0xa4], R45 ;  /* 0x0000a42d06002986 */ /* 0x0001ea000c101930 */
[----:B------:R-:W-:Y:S05]  /*3a20*/  @!P0 BRA `(.L_x_75) ;  /* 0x0000000000048947 */ /* 0x000fea0003800000 */
[----:B------:R0:W5:Y:S02]  /*3a30*/  LDG.E.LTC128B R18, desc[UR48][R8.64+0xa0] ;  /* 0x0000a03008127981 */ /* 0x000164000c1e1920 */
.L_x_75:
[----:B------:R-:W-:Y:S05]  /*3a40*/  BSYNC B1 ;  /* 0x0000000000017941 */ /* 0x000fea0003800000 */
.L_x_74:
        /* <DEDUP_REMOVED lines=8> */
.L_x_77:
[----:B------:R-:W-:Y:S05]  /*3ad0*/  BSYNC B1 ;  /* 0x0000000000017941 */ /* 0x000fea0003800000 */
.L_x_76:
        /* <DEDUP_REMOVED lines=8> */
.L_x_79:
[----:B------:R-:W-:Y:S05]  /*3b60*/  BSYNC B1 ;  /* 0x0000000000017941 */ /* 0x000fea0003800000 */
.L_x_78:
[----:B--2--5:R-:W-:Y:S01]  /*3b70*/  FMUL R3, R18, R57 ;  /* 0x0000003912037220 */ /* 0x024fe20000400000 */
[----:B------:R-:W-:Y:S01]  /*3b80*/  ISETP.GT.AND P1, PT, R0, RZ, P0 ;  /* 0x000000ff0000720c */ /* 0x000fe20000724270 */
[----:B------:R-:W-:Y:S02]  /*3b90*/  BSSY B1, `(.L_x_80) ;  /* 0x0000005000017945 */ /* 0x000fe40003800000 */
[----:B------:R-:W-:-:S05]  /*3ba0*/  FFMA R3, R48, R56, R3 ;  /* 0x0000003830037223 */ /* 0x000fca0000000003 */
[----:B------:R2:W-:Y:S05]  /*3bb0*/  @P3 STG.E desc[UR48][R6.64+0xc0], R3 ;  /* 0x0000c00306003986 */ /* 0x0005ea000c101930 */
[----:B------:R-:W-:Y:S05]  /*3bc0*/  @!P1 BRA `(.L_x_81) ;  /* 0x0000000000049947 */ /* 0x000fea0003800000 */
[----:B------:R0:W5:Y:S02]  /*3bd0*/  LDG.E.LTC128B R18, desc[UR48][R4.64+0xc4] ;  /* 0x0000c43004127981 */ /* 0x000164000c1e1920 */
.L_x_81:
[----:B------:R-:W-:Y:S05]  /*3be0*/  BSYNC B1 ;  /* 0x0000000000017941 */ /* 0x000fea0003800000 */
.L_x_80:
[----:B-----5:R-:W-:Y:S01]  /*3bf0*/  FMUL R12, R18, R57 ;  /* 0x00000039120c7220 */ /* 0x020fe20000400000 */
[----:B------:R-:W-:Y:S01]  /*3c00*/  ISETP.GT.AND P2, PT, R0, 0x8, P2 ;  /* 0x000000080000780c */ /* 0x000fe20001744270 */
[----:B------:R-:W-:Y:S02]  /*3c10*/  BSSY B1, `(.L_x_82) ;  /* 0x0000005000017945 */ /* 0x000fe40003800000 */
[----:B------:R-:W-:-:S05]  /*3c20*/  FFMA R49, R49, R56, R12 ;  /* 0x0000003831317223 */ /* 0x000fca000000000c */
[----:B------:R0:W-:Y:S05]  /*3c30*/  @P1 STG.E desc[UR48][R6.64+0xc4], R49 ;  /* 0x0000c43106001986 */ /* 0x0001ea000c101930 */
[----:B------:R-:W-:Y:S05]  /*3c40*/  @!P2 BRA `(.L_x_83) ;  /* 0x000000000004a947 */ /* 0x000fea0003800000 */
[----:B------:R0:W5:Y:S02]  /*3c50*/  LDG.E.LTC128B R18, desc[UR48][R8.64+0xc0] ;  /* 0x0000c03008127981 */ /* 0x000164000c1e1920 */
.L_x_83:
[----:B------:R-:W-:Y:S05]  /*3c60*/  BSYNC B1 ;  /* 0x0000000000017941 */ /* 0x000fea0003800000 */
.L_x_82:
        /* <DEDUP_REMOVED lines=8> */
.L_x_85:
[----:B------:R-:W-:Y:S05]  /*3cf0*/  BSYNC B1 ;  /* 0x0000000000017941 */ /* 0x000fea0003800000 */
.L_x_84:
        /* <DEDUP_REMOVED lines=8> */
.L_x_87:
[----:B------:R-:W-:Y:S05]  /*3d80*/  BSYNC B1 ;  /* 0x0000000000017941 */ /* 0x000fea0003800000 */
.L_x_86:
[----:B--2--5:R-:W-:Y:S01]  /*3d90*/  FMUL R3, R18, R57 ;  /* 0x0000003912037220 */ /* 0x024fe20000400000 */
[----:B------:R-:W-:Y:S01]  /*3da0*/  ISETP.GT.AND P0, PT, R0, RZ, P2 ;  /* 0x000000ff0000720c */ /* 0x000fe20001704270 */
[----:B------:R-:W-:Y:S02]  /*3db0*/  BSSY B1, `(.L_x_88) ;  /* 0x0000005000017945 */ /* 0x000fe40003800000 */
[----:B------:R-:W-:-:S05]  /*3dc0*/  FFMA R3, R52, R56, R3 ;  /* 0x0000003834037223 */ /* 0x000fca0000000003 */
[----:B------:R2:W-:Y:S05]  /*3dd0*/  @P3 STG.E desc[UR48][R6.64+0xe0], R3 ;  /* 0x0000e00306003986 */ /* 0x0005ea000c101930 */
[----:B------:R-:W-:Y:S05]  /*3de0*/  @!P0 BRA `(.L_x_89) ;  /* 0x0000000000048947 */ /* 0x000fea0003800000 */
[----:B------:R0:W5:Y:S02]  /*3df0*/  LDG.E.LTC128B R18, desc[UR48][R4.64+0xe4] ;  /* 0x0000e43004127981 */ /* 0x000164000c1e1920 */
.L_x_89:
[----:B------:R-:W-:Y:S05]  /*3e00*/  BSYNC B1 ;  /* 0x0000000000017941 */ /* 0x000fea0003800000 */
.L_x_88:
[----:B01--45:R-:W-:Y:S01]  /*3e10*/  FMUL R4, R18, R57 ;  /* 0x0000003912047220 */ /* 0x033fe20000400000 */
[----:B------:R-:W-:Y:S01]  /*3e20*/  ISETP.GT.AND P1, PT, R0, 0x8, P1 ;  /* 0x000000080000780c */ /* 0x000fe20000f24270 */
[----:B------:R-:W-:Y:S02]  /*3e30*/  BSSY B1, `(.L_x_90) ;  /* 0x0000005000017945 */ /* 0x000fe40003800000 */
[----:B------:R-:W-:-:S05]  /*3e40*/  FFMA R53, R53, R56, R4 ;  /* 0x0000003835357223 */ /* 0x000fca0000000004 */
[----:B------:R0:W-:Y:S05]  /*3e50*/  @P0 STG.E desc[UR48][R6.64+0xe4], R53 ;  /* 0x0000e43506000986 */ /* 0x0001ea000c101930 */
[----:B------:R-:W-:Y:S05]  /*3e60*/  @!P1 BRA `(.L_x_91) ;  /* 0x0000000000049947 */ /* 0x000fea0003800000 */
[----:B------:R1:W5:Y:S02]  /*3e70*/  LDG.E.LTC128B R18, desc[UR48][R8.64+0xe0] ;  /* 0x0000e03008127981 */ /* 0x000364000c1e1920 */
.L_x_91:
[----:B------:R-:W-:Y:S05]  /*3e80*/  BSYNC B1 ;  /* 0x0000000000017941 */ /* 0x000fea0003800000 */
.L_x_90:
[----:B--2--5:R-:W-:Y:S01]  /*3e90*/  FMUL R3, R18, R57 ;  /* 0x0000003912037220 */ /* 0x024fe20000400000 */
[----:B------:R-:W-:Y:S01]  /*3ea0*/  @P1 IMAD.MOV.U32 R4, RZ, RZ, R10 ;  /* 0x000000ffff041224 */ /* 0x000fe200078e000a */
[----:B------:R-:W-:Y:S01]  /*3eb0*/  ISETP.GT.AND P2, PT, R0, 0x8, P2 ;  /* 0x000000080000780c */ /* 0x000fe20001744270 */
[----:B------:R-:W-:Y:S02]  /*3ec0*/  @P1 IMAD.MOV.U32 R5, RZ, RZ, R11 ;  /* 0x000000ffff051224 */ /* 0x000fe400078e000b */
[----:B------:R-:W-:Y:S01]  /*3ed0*/  FFMA R3, R54, R56, R3 ;  /* 0x0000003836037223 */ /* 0x000fe20000000003 */
[----:B------:R-:W-:Y:S04]  /*3ee0*/  BSSY B1, `(.L_x_92) ;  /* 0x0000004000017945 */ /* 0x000fe80003800000 */
[----:B------:R2:W-:Y:S05]  /*3ef0*/  @P1 STG.E desc[UR48][R4.64+0xe0], R3 ;  /* 0x0000e00304001986 */ /* 0x0005ea000c101930 */
[----:B------:R-:W-:Y:S05]  /*3f00*/  @!P2 BRA `(.L_x_93) ;  /* 0x000000000004a947 */ /* 0x000fea0003800000 */
[----:B------:R4:W5:Y:S02]  /*3f10*/  LDG.E.LTC128B R18, desc[UR48][R8.64+0xe4] ;  /* 0x0000e43008127981 */ /* 0x000964000c1e1920 */
.L_x_93:
[----:B------:R-:W-:Y:S05]  /*3f20*/  BSYNC B1 ;  /* 0x0000000000017941 */ /* 0x000fea0003800000 */
.L_x_92:
[----:B-----5:R-:W-:-:S04]  /*3f30*/  FMUL R18, R18, R57 ;  /* 0x0000003912127220 */ /* 0x020fc80000400000 */
[----:B------:R-:W-:Y:S01]  /*3f40*/  FFMA R55, R55, R56, R18 ;  /* 0x0000003837377223 */ /* 0x000fe20000000012 */
[----:B------:R-:W-:Y:S06]  /*3f50*/  @!P2 BRA `(.L_x_94) ;  /* 0x0000000400e0a947 */ /* 0x000fec0003800000 */
[----:B------:R0:W-:Y:S01]  /*3f60*/  STG.E desc[UR48][R10.64+0xe4], R55 ;  /* 0x0000e4370a007986 */ /* 0x0001e2000c101930 */
[----:B------:R-:W-:Y:S05]  /*3f70*/  BRA `(.L_x_94) ;  /* 0x0000000400d87947 */ /* 0x000fea0003800000 */
.L_x_33:
[----:B------:R-:W-:Y:S01]  /*3f80*/  ISETP.GT.AND P0, PT, R22, 0x1, PT ;  /* 0x000000011600780c */ /* 0x000fe20003f04270 */
[----:B------:R-:W-:Y:S01]  /*3f90*/  ULDC.64 UR4, c[0x0][0x5c0] ;  /* 0x0001700000047ab9 */ /* 0x000fe20000000a00 */
[-C--:B------:R-:W-:Y:S01]  /*3fa0*/  FMUL R3, R24, R56.reuse ;  /* 0x0000003818037220 */ /* 0x080fe20000400000 */
[----:B------:R-:W-:Y:S01]  /*3fb0*/  LEA R4, P4, R72, UR4, 0x2 ;  /* 0x0000000448047c11 */ /* 0x000fe2000f8810ff */
[-C--:B------:R-:W-:Y:S01]  /*3fc0*/  FMUL R25, R25, R56.reuse ;  /* 0x0000003819197220 */ /* 0x080fe20000400000 */
[----:B------:R-:W-:Y:S01]  /*3fd0*/  ISETP.GT.AND P2, PT, R0, RZ, P0 ;  /* 0x000000ff0000720c */ /* 0x000fe20000744270 */
[-C--:B------:R-:W-:Y:S01]  /*3fe0*/  FMUL R27, R27, R56.reuse ;  /* 0x000000381b1b7220 */ /* 0x080fe20000400000 */
[----:B------:R-:W-:Y:S01]  /*3ff0*/  LEA.HI.X R5, R72, UR5, R7, 0x2, P4 ;  /* 0x0000000548057c11 */ /* 0x000fe2000a0f1407 */
[-C--:B------:R-:W-:Y:S01]  /*4000*/  FMUL R9, R28, R56.reuse ;  /* 0x000000381c097220 */ /* 0x080fe20000400000 */
[C---:B------:R-:W-:Y:S01]  /*4010*/  ISETP.GT.AND P3, PT, R0.reuse, 0x8, P3 ;  /* 0x000000080000780c */ /* 0x040fe20001f64270 */
[-C--:B------:R-:W-:Y:S01]  /*4020*/  FMUL R29, R29, R56.reuse ;  /* 0x000000381d1d7220 */ /* 0x080fe20000400000 */
[----:B------:R-:W-:Y:S01]  /*4030*/  ISETP.GT.AND P0, PT, R0, 0x8, P0 ;  /* 0x000000080000780c */ /* 0x000fe20000704270 */
[----:B------:R0:W-:Y:S01]  /*4040*/  @P1 STG.E desc[UR48][R4.64], R3 ;  /* 0x0000000304001986 */ /* 0x0001e2000c101930 */
[----:B------:R-:W-:Y:S01]  /*4050*/  ISETP.GT.AND P5, PT, R22, 0x8, PT ;  /* 0x000000081600780c */ /* 0x000fe20003fa4270 */
[-C--:B------:R-:W-:Y:S01]  /*4060*/  FMUL R31, R31, R56.reuse ;  /* 0x000000381f1f7220 */ /* 0x080fe20000400000 */
[C---:B------:R-:W-:Y:S01]  /*4070*/  SHF.L.U64.HI R7, R62.reuse, 0x2, R63 ;  /* 0x000000023e077819 */ /* 0x040fe2000001023f */
[----:B------:R-:W-:Y:S01]  /*4080*/  FMUL R33, R33, R56 ;  /* 0x0000003821217220 */ /* 0x000fe20000400000 */
[----:B------:R-:W-:Y:S01]  /*4090*/  LEA R6, P1, R62, R4, 0x2 ;  /* 0x000000043e067211 */ /* 0x000fe200078210ff */
[----:B------:R-:W-:Y:S01]  /*40a0*/  @P2 STG.E desc[UR48][R4.64+0x4], R25 ;  /* 0x0000041904002986 */ /* 0x000fe2000c101930 */
[----:B------:R-:W-:Y:S01]  /*40b0*/  ISETP.GT.AND P4, PT, R22, 0x9, PT ;  /* 0x000000091600780c */ /* 0x000fe20003f84270 */
[-C--:B------:R-:W-:Y:S01]  /*40c0*/  FMUL R35, R35, R56.reuse ;  /* 0x0000003823237220 */ /* 0x080fe20000400000 */
[C---:B------:R-:W-:Y:S01]  /*40d0*/  ISETP.GT.AND P2, PT, R0.reuse, RZ, P5 ;  /* 0x000000ff0000720c */ /* 0x040fe20002f44270 */
[----:B------:R-:W-:Y:S01]  /*40e0*/  IMAD.X R7, R7, 0x1, R5, P1 ;  /* 0x0000000107077824 */ /* 0x000fe200008e0605 */
[----:B------:R-:W-:Y:S01]  /*40f0*/  ISETP.GT.AND P1, PT, R0, RZ, P4 ;  /* 0x000000ff0000720c */ /* 0x000fe20002724270 */
[-C--:B0-----:R-:W-:Y:S01]  /*4100*/  FMUL R3, R26, R56.reuse ;  /* 0x000000381a037220 */ /* 0x081fe20000400000 */
[----:B------:R-:W-:Y:S01]  /*4110*/  ISETP.GT.AND P4, PT, R0, 0x8, P4 ;  /* 0x000000080000780c */ /* 0x000fe20002784270 */
[-C--:B------:R-:W-:Y:S01]  /*4120*/  FMUL R37, R37, R56.reuse ;  /* 0x0000003825257220 */ /* 0x080fe20000400000 */
[-C--:B------:R-:W-:Y:S01]  /*4130*/  FMUL R39, R39, R56.reuse ;  /* 0x0000003827277220 */ /* 0x080fe20000400000 */
[-C--:B------:R-:W-:Y:S01]  /*4140*/  FMUL R41, R41, R56.reuse ;  /* 0x0000003829297220 */ /* 0x080fe20000400000 */
[----:B------:R0:W-:Y:S01]  /*4150*/  @P3 STG.E desc[UR48][R6.64], R3 ;  /* 0x0000000306003986 */ /* 0x0001e2000c101930 */
[----:B------:R-:W-:Y:S01]  /*4160*/  ISETP.GT.AND P3, PT, R22, 0x11, PT ;  /* 0x000000111600780c */ /* 0x000fe20003f64270 */
[-C--:B------:R-:W-:Y:S01]  /*4170*/  FMUL R43, R43, R56.reuse ;  /* 0x000000382b2b7220 */ /* 0x080fe20000400000 */
[-C--:B------:R-:W-:Y:S01]  /*4180*/  FMUL R45, R45, R56.reuse ;  /* 0x000000382d2d7220 */ /* 0x080fe20000400000 */
[----:B------:R-:W-:Y:S01]  /*4190*/  @P0 STG.E desc[UR48][R6.64+0x4], R27 ;  /* 0x0000041b06000986 */ /* 0x000fe2000c101930 */
[----:B------:R-:W-:Y:S01]  /*41a0*/  ISETP.GT.AND P0, PT, R0, 0x8, P5 ;  /* 0x000000080000780c */ /* 0x000fe20002f04270 */
[-C--:B------:R-:W-:Y:S01]  /*41b0*/  FMUL R47, R47, R56.reuse ;  /* 0x000000382f2f7220 */ /* 0x080fe20000400000 */
[----:B------:R-:W-:Y:S01]  /*41c0*/  ISETP.GT.AND P5, PT, R22, 0x10, PT ;  /* 0x000000101600780c */ /* 0x000fe20003fa4270 */
[----:B------:R1:W-:Y:S01]  /*41d0*/  @P2 STG.E desc[UR48][R4.64+0x20], R9 ;  /* 0x0000200904002986 */ /* 0x0003e2000c101930 */
[-C--:B------:R-:W-:Y:S01]  /*41e0*/  FMUL R49, R49, R56.reuse ;  /* 0x0000003831317220 */ /* 0x080fe20000400000 */
[-C--:B------:R-:W-:Y:S01]  /*41f0*/  FMUL R51, R51, R56.reuse ;  /* 0x0000003833337220 */ /* 0x080fe20000400000 */
[----:B------:R-:W-:Y:S01]  /*4200*/  ISETP.GT.AND P2, PT, R0, RZ, P5 ;  /* 0x000000ff0000720c */ /* 0x000fe20002f44270 */
[----:B------:R-:W-:Y:S01]  /*4210*/  @P1 STG.E desc[UR48][R4.64+0x24], R29 ;  /* 0x0000241d04001986 */ /* 0x000fe2000c101930 */
[-C--:B0-----:R-:W-:Y:S01]  /*4220*/  FMUL R3, R30, R56.reuse ;  /* 0x000000381e037220 */ /* 0x081fe20000400000 */
[C---:B------:R-:W-:Y:S01]  /*4230*/  ISETP.GT.AND P1, PT, R0.reuse, RZ, P3 ;  /* 0x000000ff0000720c */ /* 0x040fe20001f24270 */
[-C--:B------:R-:W-:Y:S01]  /*4240*/  FMUL R53, R53, R56.reuse ;  /* 0x0000003835357220 */ /* 0x080fe20000400000 */
[----:B------:R-:W-:Y:S01]  /*4250*/  ISETP.GT.AND P3, PT, R0, 0x8, P3 ;  /* 0x000000080000780c */ /* 0x000fe20001f64270 */
[-C--:B------:R-:W-:Y:S01]  /*4260*/  FMUL R11, R54, R56.reuse ;  /* 0x00000038360b7220 */ /* 0x080fe20000400000 */
[----:B------:R0:W-:Y:S01]  /*4270*/  @P0 STG.E desc[UR48][R6.64+0x20], R3 ;  /* 0x0000200306000986 */ /* 0x0001e2000c101930 */
[----:B------:R-:W-:Y:S01]  /*4280*/  ISETP.GT.AND P0, PT, R0, 0x8, P5 ;  /* 0x000000080000780c */ /* 0x000fe20002f04270 */
[-C--:B-1----:R-:W-:Y:S01]  /*4290*/  FMUL R9, R32, R56.reuse ;  /* 0x0000003820097220 */ /* 0x082fe20000400000 */
[C---:B------:R-:W-:Y:S01]  /*42a0*/  ISETP.GT.AND P5, PT, R22.reuse, 0x18, PT ;  /* 0x000000181600780c */ /* 0x040fe20003fa4270 */
[----:B------:R-:W-:Y:S01]  /*42b0*/  @P4 STG.E desc[UR48][R6.64+0x24], R31 ;  /* 0x0000241f06004986 */ /* 0x000fe2000c101930 */
[----:B------:R-:W-:Y:S01]  /*42c0*/  ISETP.GT.AND P4, PT, R22, 0x19, PT ;  /* 0x000000191600780c */ /* 0x000fe20003f84270 */
[----:B------:R-:W-:-:S02]  /*42d0*/  FMUL R55, R55, R56 ;  /* 0x0000003837377220 */ /* 0x000fc40000400000 */
[----:B------:R1:W-:Y:S01]  /*42e0*/  @P2 STG.E desc[UR48][R4.64+0x40], R9 ;  /* 0x0000400904002986 */ /* 0x0003e2000c101930 */
[----:B------:R-:W-:-:S03]  /*42f0*/  ISETP.GT.AND P2, PT, R0, RZ, P5 ;  /* 0x000000ff0000720c */ /* 0x000fc60002f44270 */
[----:B------:R-:W-:Y:S01]  /*4300*/  @P1 STG.E desc[UR48][R4.64+0x44], R33 ;  /* 0x0000442104001986 */ /* 0x000fe2000c101930 */
[----:B------:R-:W-:Y:S01]  /*4310*/  ISETP.GT.AND P1, PT, R0, RZ, P4 ;  /* 0x000000ff0000720c */ /* 0x000fe20002724270 */
[----:B0-----:R-:W-:Y:S01]  /*4320*/  FMUL R3, R34, R56 ;  /* 0x0000003822037220 */ /* 0x001fe20000400000 */
[----:B------:R-:W-:-:S04]  /*4330*/  ISETP.GT.AND P4, PT, R0, 0x8, P4 ;  /* 0x000000080000780c */ /* 0x000fc80002784270 */
[----:B------:R0:W-:Y:S01]  /*4340*/  @P0 STG.E desc[UR48][R6.64+0x40], R3 ;  /* 0x0000400306000986 */ /* 0x0001e2000c101930 */
[----:B-1----:R-:W-:Y:S01]  /*4350*/  FMUL R9, R36, R56 ;  /* 0x0000003824097220 */ /* 0x002fe20000400000 */
[----:B------:R-:W-:Y:S02]  /*4360*/  ISETP.GT.AND P0, PT, R0, 0x8, P5 ;  /* 0x000000080000780c */ /* 0x000fe40002f04270 */
[----:B------:R-:W-:Y:S01]  /*4370*/  @P3 STG.E desc[UR48][R6.64+0x44], R35 ;  /* 0x0000442306003986 */ /* 0x000fe2000c101930 */
[----:B------:R-:W-:-:S03]  /*4380*/  ISETP.GT.AND P5, PT, R22, 0x20, PT ;  /* 0x000000201600780c */ /* 0x000fc60003fa4270 */
[----:B------:R1:W-:Y:S01]  /*4390*/  @P2 STG.E desc[UR48][R4.64+0x60], R9 ;  /* 0x0000600904002986 */ /* 0x0003e2000c101930 */
[----:B------:R-:W-:Y:S02]  /*43a0*/  ISETP.GT.AND P2, PT, R22, 0x21, PT ;  /* 0x000000211600780c */ /* 0x000fe40003f44270 */
[C---:B------:R-:W-:Y:S01]  /*43b0*/  ISETP.GT.AND P3, PT, R0.reuse, RZ, P5 ;  /* 0x000000ff0000720c */ /* 0x040fe20002f64270 */
[----:B------:R-:W-:Y:S01]  /*43c0*/  @P1 STG.E desc[UR48][R4.64+0x64], R37 ;  /* 0x0000642504001986 */ /* 0x000fe2000c101930 */
[----:B------:R-:W-:Y:S01]  /*43d0*/  ISETP.GT.AND P1, PT, R0, RZ, P2 ;  /* 0x000000ff0000720c */ /* 0x000fe20001724270 */
[----:B0-----:R-:W-:Y:S01]  /*43e0*/  FMUL R3, R38, R56 ;  /* 0x0000003826037220 */ /* 0x001fe20000400000 */
[----:B------:R-:W-:-:S04]  /*43f0*/  ISETP.GT.AND P2, PT, R0, 0x8, P2 ;  /* 0x000000080000780c */ /* 0x000fc80001744270 */
[----:B------:R0:W-:Y:S01]  /*4400*/  @P0 STG.E desc[UR48][R6.64+0x60], R3 ;  /* 0x0000600306000986 */ /* 0x0001e2000c101930 */
[----:B-1----:R-:W-:Y:S01]  /*4410*/  FMUL R9, R40, R56 ;  /* 0x0000003828097220 */ /* 0x002fe20000400000 */
[----:B------:R-:W-:Y:S02]  /*4420*/  ISETP.GT.AND P0, PT, R0, 0x8, P5 ;  /* 0x000000080000780c */ /* 0x000fe40002f04270 */
[----:B------:R-:W-:Y:S04]  /*4430*/  @P4 STG.E desc[UR48][R6.64+0x64], R39 ;  /* 0x0000642706004986 */ /* 0x000fe8000c101930 */
[----:B------:R1:W-:Y:S01]  /*4440*/  @P3 STG.E desc[UR48][R4.64+0x80], R9 ;  /* 0x0000800904003986 */ /* 0x0003e2000c101930 */
[----:B------:R-:W-:-:S03]  /*4450*/  ISETP.GT.AND P3, PT, R22, 0x28, PT ;  /* 0x000000281600780c */ /* 0x000fc60003f64270 */
[----:B------:R-:W-:Y:S01]  /*4460*/  @P1 STG.E desc[UR48][R4.64+0x84], R41 ;  /* 0x0000842904001986 */ /* 0x000fe2000c101930 */
[----:B------:R-:W-:Y:S01]  /*4470*/  ISETP.GT.AND P1, PT, R22, 0x29, PT ;  /* 0x000000291600780c */ /* 0x000fe20003f24270 */
[-C--:B0-----:R-:W-:Y:S01]  /*4480*/  FMUL R3, R42, R56.reuse ;  /* 0x000000382a037220 */ /* 0x081fe20000400000 */
[C---:B------:R-:W-:Y:S02]  /*4490*/  ISETP.GT.AND P5, PT, R0.reuse, RZ, P3 ;  /* 0x000000ff0000720c */ /* 0x040fe40001fa4270 */
[----:B------:R-:W-:Y:S02]  /*44a0*/  ISETP.GT.AND P4, PT, R0, RZ, P1 ;  /* 0x000000ff0000720c */ /* 0x000fe40000f84270 */
[----:B------:R0:W-:Y:S01]  /*44b0*/  @P0 STG.E desc[UR48][R6.64+0x80], R3 ;  /* 0x0000800306000986 */ /* 0x0001e2000c101930 */
[----:B-1----:R-:W-:Y:S01]  /*44c0*/  FMUL R9, R44, R56 ;  /* 0x000000382c097220 */ /* 0x002fe20000400000 */
[----:B------:R-:W-:Y:S02]  /*44d0*/  ISETP.GT.AND P3, PT, R0, 0x8, P3 ;  /* 0x000000080000780c */ /* 0x000fe40001f64270 */
[----:B------:R-:W-:Y:S01]  /*44e0*/  @P2 STG.E desc[UR48][R6.64+0x84], R43 ;  /* 0x0000842b06002986 */ /* 0x000fe2000c101930 */
[----:B------:R-:W-:-:S02]  /*44f0*/  ISETP.GT.AND P0, PT, R22, 0x30, PT ;  /* 0x000000301600780c */ /* 0x000fc40003f04270 */
[----:B------:R-:W-:Y:S02]  /*4500*/  ISETP.GT.AND P1, PT, R0, 0x8, P1 ;  /* 0x000000080000780c */ /* 0x000fe40000f24270 */
[----:B------:R-:W-:Y:S01]  /*4510*/  ISETP.GT.AND P2, PT, R22, 0x31, PT ;  /* 0x000000311600780c */ /* 0x000fe20003f44270 */
[----:B------:R1:W-:Y:S01]  /*4520*/  @P5 STG.E desc[UR48][R4.64+0xa0], R9 ;  /* 0x0000a00904005986 */ /* 0x0003e2000c101930 */
[----:B------:R-:W-:Y:S01]  /*4530*/  ISETP.GT.AND P5, PT, R0, RZ, P0 ;  /* 0x000000ff0000720c */ /* 0x000fe200007a4270 */
[-C--:B0-----:R-:W-:Y:S01]  /*4540*/  FMUL R3, R46, R56.reuse ;  /* 0x000000382e037220 */ /* 0x081fe20000400000 */
[C---:B------:R-:W-:Y:S01]  /*4550*/  ISETP.GT.AND P0, PT, R0.reuse, 0x8, P0 ;  /* 0x000000080000780c */ /* 0x040fe20000704270 */
[----:B------:R-:W-:Y:S01]  /*4560*/  @P4 STG.E desc[UR48][R4.64+0xa4], R45 ;  /* 0x0000a42d04004986 */ /* 0x000fe2000c101930 */
[C---:B------:R-:W-:Y:S02]  /*4570*/  ISETP.GT.AND P4, PT, R0.reuse, RZ, P2 ;  /* 0x000000ff0000720c */ /* 0x040fe40001784270 */
[----:B------:R-:W-:Y:S01]  /*4580*/  ISETP.GT.AND P2, PT, R0, 0x8, P2 ;  /* 0x000000080000780c */ /* 0x000fe20001744270 */
[----:B------:R0:W-:Y:S01]  /*4590*/  @P3 STG.E desc[UR48][R6.64+0xa0], R3 ;  /* 0x0000a00306003986 */ /* 0x0001e2000c101930 */
[----:B------:R-:W-:Y:S01]  /*45a0*/  ISETP.GT.AND P3, PT, R22, 0x39, PT ;  /* 0x000000391600780c */ /* 0x000fe20003f64270 */
[----:B-1----:R-:W-:-:S02]  /*45b0*/  FMUL R9, R48, R56 ;  /* 0x0000003830097220 */ /* 0x002fc40000400000 */
[----:B------:R-:W-:Y:S01]  /*45c0*/  @P1 STG.E desc[UR48][R6.64+0xa4], R47 ;  /* 0x0000a42f06001986 */ /* 0x000fe2000c101930 */
[----:B------:R-:W-:-:S03]  /*45d0*/  ISETP.GT.AND P1, PT, R22, 0x38, PT ;  /* 0x000000381600780c */ /* 0x000fc60003f24270 */
[----:B------:R1:W-:Y:S01]  /*45e0*/  @P5 STG.E desc[UR48][R4.64+0xc0], R9 ;  /* 0x0000c00904005986 */ /* 0x0003e2000c101930 */
[----:B------:R-:W-:Y:S01]  /*45f0*/  ISETP.GT.AND P5, PT, R0, RZ, P3 ;  /* 0x000000ff0000720c */ /* 0x000fe20001fa4270 */
[-C--:B0-----:R-:W-:Y:S02]  /*4600*/  FMUL R3, R50, R56.reuse ;  /* 0x0000003832037220 */ /* 0x081fe40000400000 */
[----:B------:R-:W-:Y:S01]  /*4610*/  @P4 STG.E desc[UR48][R4.64+0xc4], R49 ;  /* 0x0000c43104004986 */ /* 0x000fe2000c101930 */
[C---:B------:R-:W-:Y:S02]  /*4620*/  ISETP.GT.AND P4, PT, R0.reuse, RZ, P1 ;  /* 0x000000ff0000720c */ /* 0x040fe40000f84270 */
[C---:B------:R-:W-:Y:S01]  /*4630*/  ISETP.GT.AND P1, PT, R0.reuse, 0x8, P1 ;  /* 0x000000080000780c */ /* 0x040fe20000f24270 */
[----:B------:R-:W-:Y:S01]  /*4640*/  @P0 STG.E desc[UR48][R6.64+0xc0], R3 ;  /* 0x0000c00306000986 */ /* 0x000fe2000c101930 */
[----:B------:R-:W-:Y:S01]  /*4650*/  ISETP.GT.AND P3, PT, R0, 0x8, P3 ;  /* 0x000000080000780c */ /* 0x000fe20001f64270 */
[----:B-1----:R-:W-:-:S02]  /*4660*/  FMUL R9, R52, R56 ;  /* 0x0000003834097220 */ /* 0x002fc40000400000 */
[----:B------:R-:W-:Y:S06]  /*4670*/  @P2 STG.E desc[UR48][R6.64+0xc4], R51 ;  /* 0x0000c43306002986 */ /* 0x000fec000c101930 */
[----:B------:R-:W-:Y:S04]  /*4680*/  @P4 STG.E desc[UR48][R4.64+0xe0], R9 ;  /* 0x0000e00904004986 */ /* 0x000fe8000c101930 */
[----:B------:R0:W-:Y:S02]  /*4690*/  @P5 STG.E desc[UR48][R4.64+0xe4], R53 ;  /* 0x0000e43504005986 */ /* 0x0001e4000c101930 */
[----:B0-----:R-:W-:-:S02]  /*46a0*/  @P1 IMAD.MOV.U32 R4, RZ, RZ, R6 ;  /* 0x000000ffff041224 */ /* 0x001fc400078e0006 */
[----:B------:R-:W-:-:S05]  /*46b0*/  @P1 IMAD.MOV.U32 R5, RZ, RZ, R7 ;  /* 0x000000ffff051224 */ /* 0x000fca00078e0007 */
[----:B------:R0:W-:Y:S04]  /*46c0*/  @P1 STG.E desc[UR48][R4.64+0xe0], R11 ;  /* 0x0000e00b04001986 */ /* 0x0001e8000c101930 */
[----:B------:R0:W-:Y:S02]  /*46d0*/  @P3 STG.E desc[UR48][R6.64+0xe4], R55 ;  /* 0x0000e43706003986 */ /* 0x0001e4000c101930 */
.L_x_94:
[----:B------:R-:W-:Y:S05]  /*46e0*/  BSYNC B0 ;  /* 0x0000000000007941 */ /* 0x000fea0003800000 */
.L_x_32:
[----:B0-2---:R-:W2:Y:S01]  /*46f0*/  LDL.64 R4, [R1] ;  /* 0x0000000001047983 */ /* 0x005ea20000100a00 */
[----:B------:R-:W-:Y:S01]  /*4700*/  ULDC.64 UR4, c[0x0][0x650] ;  /* 0x0001940000047ab9 */ /* 0x000fe20000000a00 */
[----:B------:R-:W-:Y:S02]  /*4710*/  IMAD.U32 R0, RZ, RZ, UR45 ;  /* 0x0000002dff007e24 */ /* 0x000fe4000f8e00ff */
[----:B------:R-:W-:Y:S02]  /*4720*/  IMAD.MOV.U32 R22, RZ, RZ, -0x1 ;  /* 0xffffffffff167424 */ /* 0x000fe400078e00ff */
[----:B------:R0:W-:Y:S01]  /*4730*/  SYNCS.ARRIVE.TRANS64.A1T0 RZ, [R0+UR41], RZ ;  /* 0x000000ff00ff79a7 */ /* 0x0001e20008100029 */
[----:B------:R-:W-:Y:S02]  /*4740*/  IMAD.MOV.U32 R18, RZ, RZ, -0x1 ;  /* 0xffffffffff127424 */ /* 0x000fe400078e00ff */
[----:B------:R-:W-:Y:S01]  /*4750*/  IMAD.MOV.U32 R19, RZ, RZ, -0x1 ;  /* 0xffffffffff137424 */ /* 0x000fe200078e00ff */
[----:B0-----:R-:W-:-:S02]  /*4760*/  PRMT R0, RZ, 0x7610, R0 ;  /* 0x00007610ff007816 */ /* 0x001fc40000000000 */
[----:B--2---:R-:W-:-:S05]  /*4770*/  LEA R16, P0, R4, R16, 0x1 ;  /* 0x0000001004107211 */ /* 0x004fca00078008ff */
[----:B------:R-:W-:Y:S01]  /*4780*/  IMAD.X R17, R66, 0x1, R17, P0 ;  /* 0x0000000142117824 */ /* 0x000fe200000e0611 */
[----:B------:R-:W-:-:S04]  /*4790*/  ISETP.GE.U32.AND P0, PT, R16, UR4, PT ;  /* 0x0000000410007c0c */ /* 0x000fc8000bf06070 */
[----:B------:R-:W-:-:S13]  /*47a0*/  ISETP.GE.U32.AND.EX P0, PT, R17, UR5, PT, P0 ;  /* 0x0000000511007c0c */ /* 0x000fda000bf06100 */
[----:B------:R-:W-:Y:S05]  /*47b0*/  @P0 BRA `(.L_x_95) ;  /* 0x00000004004c0947 */ /* 0x000fea0003800000 */
[----:B---3--:R-:W0:Y:S01]  /*47c0*/  LDC.64 R10, c[0x0][0x628] ;  /* 0x00018a00ff0a7b82 */ /* 0x008e220000000a00 */
[----:B------:R-:W2:Y:S01]  /*47d0*/  S2R R12, SR_CTAID.X ;  /* 0x00000000000c7919 */ /* 0x000ea20000002500 */
[----:B-1--4-:R-:W-:Y:S02]  /*47e0*/  IMAD.MOV.U32 R8, RZ, RZ, R16 ;  /* 0x000000ffff087224 */ /* 0x012fe400078e0010 */
[----:B------:R-:W-:Y:S01]  /*47f0*/  IMAD.MOV.U32 R9, RZ, RZ, R17 ;  /* 0x000000ffff097224 */ /* 0x000fe200078e0011 */
[----:B------:R-:W1:Y:S03]  /*4800*/  S2R R18, SR_CTAID.Y ;  /* 0x0000000000127919 */ /* 0x000e660000002600 */
[----:B------:R-:W3:Y:S08]  /*4810*/  LDC R0, c[0x0][0x630] ;  /* 0x00018c00ff007b82 */ /* 0x000ef00000000800 */
[----:B------:R-:W4:Y:S01]  /*4820*/  LDC.64 R14, c[0x0][0x620] ;  /* 0x00018800ff0e7b82 */ /* 0x000f220000000a00 */
[----:B0-----:R-:W-:-:S04]  /*4830*/  ISETP.NE.U32.AND P0, PT, R10, RZ, PT ;  /* 0x000000ff0a00720c */ /* 0x001fc80003f05070 */
[----:B------:R-:W-:-:S13]  /*4840*/  ISETP.NE.AND.EX P0, PT, R11, RZ, PT, P0 ;  /* 0x000000ff0b00720c */ /* 0x000fda0003f05300 */
[----:B-1234-:R-:W-:Y:S05]  /*4850*/  @!P0 BRA `(.L_x_96) ;  /* 0x0000000000288947 */ /* 0x01efea0003800000 */
[----:B------:R-:W0:Y:S02]  /*4860*/  LDC R3, c[0x0][0x634] ;  /* 0x00018d00ff037b82 */ /* 0x000e240000000800 */
[----:B0-----:R-:W-:-:S05]  /*4870*/  IADD3 R3, P0, R16, R3, RZ ;  /* 0x0000000310037210 */ /* 0x001fca0007f1e0ff */
        /* <DEDUP_REMOVED lines=8> */
.L_x_96:
[-CC-:B------:R-:W-:Y:S01]  /*4900*/  SHF.R.U64 R19, R8, R0.reuse, R9.reuse ;  /* 0x0000000008137219 */ /* 0x180fe20000001209 */
[----:B------:R-:W0:Y:S01]  /*4910*/  LDC.64 R24, c[0x0][0x640] ;  /* 0x00019000ff187b82 */ /* 0x000e220000000a00 */
[----:B------:R-:W-:Y:S01]  /*4920*/  SHF.R.U32.HI R0, RZ, R0, R9 ;  /* 0x00000000ff007219 */ /* 0x000fe20000011609 */
[----:B------:R-:W-:Y:S01]  /*4930*/  ULDC UR4, c[0x0][0x150] ;  /* 0x0000540000047ab9 */ /* 0x000fe20000000800 */
[----:B------:R-:W-:Y:S02]  /*4940*/  IADD3 R3, P0, RZ, -R19, RZ ;  /* 0x80000013ff037210 */ /* 0x000fe40007f1e0ff */
[----:B------:R-:W-:-:S03]  /*4950*/  I2FP.F32.U32 R7, R12 ;  /* 0x0000000c00077245 */ /* 0x000fc60000201000 */
[----:B------:R-:W1:Y:S01]  /*4960*/  LDC R6, c[0x0][0x618] ;  /* 0x00018600ff067b82 */ /* 0x000e620000000800 */
[----:B------:R-:W-:Y:S02]  /*4970*/  IMAD.X R5, RZ, RZ, ~R0, P0 ;  /* 0x000000ffff057224 */ /* 0x000fe400000e0e00 */
[----:B------:R-:W-:Y:S01]  /*4980*/  FMUL R7, R7, UR4 ;  /* 0x0000000407077c20 */ /* 0x000fe20008400000 */
[----:B------:R-:W-:Y:S01]  /*4990*/  ULDC UR4, c[0x0][0x154] ;  /* 0x0000550000047ab9 */ /* 0x000fe20000000800 */
[-C--:B------:R-:W-:Y:S02]  /*49a0*/  IMAD R0, R5, R14.reuse, RZ ;  /* 0x0000000e05007224 */ /* 0x080fe400078e02ff */
[C---:B------:R-:W-:Y:S01]  /*49b0*/  IMAD.WIDE.U32 R4, R3.reuse, R14, R16 ;  /* 0x0000000e03047225 */ /* 0x040fe200078e0010 */
[----:B------:R-:W2:Y:S01]  /*49c0*/  LDC R8, c[0x0][0x608] ;  /* 0x00018200ff087b82 */ /* 0x000ea20000000800 */
[----:B------:R-:W3:Y:S02]  /*49d0*/  F2I.U32.TRUNC.NTZ R7, R7 ;  /* 0x0000000700077305 */ /* 0x000ee4000020f000 */
[----:B------:R-:W-:Y:S01]  /*49e0*/  IMAD R3, R3, R15, R0 ;  /* 0x0000000f03037224 */ /* 0x000fe200078e0200 */
[----:B------:R-:W-:-:S03]  /*49f0*/  I2FP.F32.U32 R0, R18 ;  /* 0x0000001200007245 */ /* 0x000fc60000201000 */
[----:B------:R-:W-:Y:S01]  /*4a00*/  IMAD.IADD R3, R5, 0x1, R3 ;  /* 0x0000000105037824 */ /* 0x000fe200078e0203 */
[----:B------:R-:W4:Y:S01]  /*4a10*/  LDC R11, c[0x0][0x658] ;  /* 0x00019600ff0b7b82 */ /* 0x000f220000000800 */
[----:B0-----:R-:W-:-:S04]  /*4a20*/  ISETP.NE.U32.AND P0, PT, R24, RZ, PT ;  /* 0x000000ff1800720c */ /* 0x001fc80003f05070 */
[----:B------:R-:W-:-:S03]  /*4a30*/  ISETP.NE.AND.EX P0, PT, R25, RZ, PT, P0 ;  /* 0x000000ff1900720c */ /* 0x000fc60003f05300 */
[----:B------:R-:W0:Y:S01]  /*4a40*/  LDC R9, c[0x0][0x144] ;  /* 0x00005100ff097b82 */ /* 0x000e220000000800 */
[-C--:B-1----:R-:W-:Y:S01]  /*4a50*/  SHF.R.U64 R10, R4, R6.reuse, R3 ;  /* 0x00000006040a7219 */ /* 0x082fe20000001203 */
[----:B---3--:R-:W-:Y:S01]  /*4a60*/  IMAD.MOV R7, RZ, RZ, -R7 ;  /* 0x000000ffff077224 */ /* 0x008fe200078e0a07 */
[----:B------:R-:W-:Y:S01]  /*4a70*/  SHF.R.U32.HI R3, RZ, R6, R3 ;  /* 0x00000006ff037219 */ /* 0x000fe20000011603 */
[----:B------:R-:W-:-:S04]  /*4a80*/  FMUL R6, R0, UR4 ;  /* 0x0000000400067c20 */ /* 0x000fc80008400000 */
[----:B------:R-:W1:Y:S01]  /*4a90*/  LDC R21, c[0x0][0x148] ;  /* 0x00005200ff157b82 */ /* 0x000e620000000800 */
[----:B------:R3:W0:Y:S01]  /*4aa0*/  F2I.U32.TRUNC.NTZ R14, R6 ;  /* 0x00000006000e7305 */ /* 0x000622000020f000 */
[-CC-:B--2---:R-:W-:Y:S02]  /*4ab0*/  SHF.R.U64 R13, R10, R8.reuse, R3.reuse ;  /* 0x000000080a0d7219 */ /* 0x184fe40000001203 */
[----:B------:R-:W-:-:S04]  /*4ac0*/  SHF.R.U32.HI R0, RZ, R8, R3 ;  /* 0x00000008ff007219 */ /* 0x000fc80000011603 */
[----:B------:R-:W2:Y:S01]  /*4ad0*/  LDC R20, c[0x0][0x648] ;  /* 0x00019200ff147b82 */ /* 0x000ea20000000800 */
[-CC-:B----4-:R-:W-:Y:S02]  /*4ae0*/  SHF.R.U64 R15, R13, R11.reuse, R0.reuse ;  /* 0x0000000b0d0f7219 */ /* 0x190fe40000001200 */
[----:B------:R-:W-:-:S03]  /*4af0*/  SHF.R.U32.HI R5, RZ, R11, R0 ;  /* 0x0000000bff057219 */ /* 0x000fc60000011600 */
[----:B------:R-:W-:Y:S02]  /*4b00*/  IMAD.MOV.U32 R4, RZ, RZ, R15 ;  /* 0x000000ffff047224 */ /* 0x000fe400078e000f */
[----:B------:R-:W4:Y:S01]  /*4b10*/  LDC R26, c[0x0][0x638] ;  /* 0x00018e00ff1a7b82 */ /* 0x000f220000000800 */
[----:B0-----:R-:W-:-:S07]  /*4b20*/  IMAD R22, R9, R7, R12 ;  /* 0x0000000709167224 */ /* 0x001fce00078e020c */
[----:B------:R-:W0:Y:S08]  /*4b30*/  LDC R27, c[0x0][0x610] ;  /* 0x00018400ff1b7b82 */ /* 0x000e300000000800 */
[----:B------:R-:W0:Y:S01]  /*4b40*/  LDC R28, c[0x0][0x600] ;  /* 0x00018000ff1c7b82 */ /* 0x000e220000000800 */
[----:B-123--:R-:W-:Y:S05]  /*4b50*/  @!P0 BRA `(.L_x_97) ;  /* 0x0000000000288947 */ /* 0x00efea0003800000 */
[----:B------:R-:W1:Y:S02]  /*4b60*/  LDC R0, c[0x0][0x64c] ;  /* 0x00019300ff007b82 */ /* 0x000e640000000800 */
[----:B-1----:R-:W-:-:S05]  /*4b70*/  IADD3 R3, P0, R15, R0, RZ ;  /* 0x000000000f037210 */ /* 0x002fca0007f1e0ff */
        /* <DEDUP_REMOVED lines=8> */
.L_x_97:
[----:B------:R-:W-:Y:S01]  /*4c00*/  ISETP.NE.AND P0, PT, R2, 0x1, PT ;  /* 0x000000010200780c */ /* 0x000fe20003f05270 */
[----:B------:R-:W-:Y:S01]  /*4c10*/  IMAD.MOV R14, RZ, RZ, -R14 ;  /* 0x000000ffff0e7224 */ /* 0x000fe200078e0a0e */
[----:B------:R-:W-:Y:S02]  /*4c20*/  SHF.R.U64 R0, R4, R20, R5 ;  /* 0x0000001404007219 */ /* 0x000fe40000001205 */
[----:B------:R-:W-:Y:S02]  /*4c30*/  LOP3.LUT R3, R13, R68, RZ, 0xc0, !PT ;  /* 0x000000440d037212 */ /* 0x000fe400078ec0ff */
[----:B------:R-:W-:Y:S01]  /*4c40*/  LOP3.LUT R5, R10, R67, RZ, 0xc0, !PT ;  /* 0x000000430a057212 */ /* 0x000fe200078ec0ff */
[----:B------:R-:W-:Y:S02]  /*4c50*/  IMAD.MOV R4, RZ, RZ, -R0 ;  /* 0x000000ffff047224 */ /* 0x000fe400078e0a00 */
[----:B------:R-:W-:Y:S02]  /*4c60*/  IMAD R3, R64, R0, R3 ;  /* 0x0000000040037224 */ /* 0x000fe400078e0203 */
[----:B----4-:R-:W-:-:S02]  /*4c70*/  IMAD R0, R4, R26, R15 ;  /* 0x0000001a04007224 */ /* 0x010fc400078e020f */
[----:B------:R-:W-:Y:S02]  /*4c80*/  @P0 IMAD R22, R21, R14, R18 ;  /* 0x0000000e15160224 */ /* 0x000fe400078e0212 */
[----:B------:R-:W-:Y:S02]  /*4c90*/  IMAD.MOV.U32 R4, RZ, RZ, 0x1 ;  /* 0x00000001ff047424 */ /* 0x000fe400078e00ff */
[----:B0-----:R-:W-:Y:S02]  /*4ca0*/  IMAD R22, R3, R27, R22 ;  /* 0x0000001b03167224 */ /* 0x001fe400078e0216 */
[----:B------:R-:W-:Y:S01]  /*4cb0*/  IMAD R3, R0, R28, R5 ;  /* 0x0000001c00037224 */ /* 0x000fe200078e0205 */
[----:B------:R-:W-:-:S04]  /*4cc0*/  PRMT R0, R4, 0x7610, R0 ;  /* 0x0000761004007816 */ /* 0x000fc80000000000 */
[----:B------:R-:W-:Y:S02]  /*4cd0*/  SEL R18, R3, R22, !P0 ;  /* 0x0000001603127207 */ /* 0x000fe40004000000 */
[----:B------:R-:W-:-:S07]  /*4ce0*/  SEL R22, R22, R3, !P0 ;  /* 0x0000000316167207 */ /* 0x000fce0004000000 */
.L_x_95:
[----:B------:R-:W-:Y:S01]  /*4cf0*/  LOP3.LUT P0, RZ, R0, 0xff, RZ, 0xc0, !PT ;  /* 0x000000ff00ff7812 */ /* 0x000fe2000780c0ff */
[----:B------:R-:W-:Y:S01]  /*4d00*/  UIMAD.WIDE.U32 UR4, UR36, -0x55555555, URZ ;  /* 0xaaaaaaab240478a5 */ /* 0x000fe2000f8e003f */
[----:B------:R-:W-:-:S03]  /*4d10*/  LOP3.LUT R75, R75, 0x1, RZ, 0x3c, !PT ;  /* 0x000000014b4b7812 */ /* 0x000fc600078e3cff */
[----:B------:R-:W-:-:S04]  /*4d20*/  USHF.R.U32.HI UR4, URZ, 0x1, UR5 ;  /* 0x000000013f047899 */ /* 0x000fc80008011605 */
[----:B------:R-:W-:-:S04]  /*4d30*/  UIMAD UR36, UR4, -0x3, UR36 ;  /* 0xfffffffd042478a4 */ /* 0x000fc8000f8e0224 */
[----:B------:R-:W-:Y:S08]  /*4d40*/  @P0 BRA `(.L_x_98) ;  /* 0xffffffc8000c0947 */ /* 0x000ff0000383ffff */
[----:B------:R-:W-:Y:S05]  /*4d50*/  EXIT ;  /* 0x000000000000794d */ /* 0x000fea0003800000 */
.L_x_13:
[----:B------:R-:W-:-:S08]  /*4d60*/  ISETP.NE.AND P0, PT, R14, RZ, PT ;  /* 0x000000ff0e00720c */ /* 0x000fd00003f05270 */
[----:B0-----:R-:W0:-:S00]  /*4d70*/  USETMAXREG.DEALLOC.CTAPOOL 0x28 ;  /* 0x00000028000079c8 */ /* 0x001e0000080e0500 */
[----:B------:R-:W-:Y:S05]  /*4d80*/  @P0 EXIT ;  /* 0x000000000000094d */ /* 0x000fea0003800000 */
[----:B0-----:R-:W-:Y:S01]  /*4d90*/  LOP3.LUT P0, RZ, R3, 0xff, RZ, 0xc0, !PT ;  /* 0x000000ff03ff7812 */ /* 0x001fe2000780c0ff */
[----:B------:R-:W-:Y:S02]  /*4da0*/  IMAD.MOV.U32 R3, RZ, RZ, 0x1 ;  /* 0x00000001ff037424 */ /* 0x000fe400078e00ff */
[----:B------:R-:W-:-:S10]  /*4db0*/  IMAD.MOV.U32 R8, RZ, RZ, RZ ;  /* 0x000000ffff087224 */ /* 0x000fd400078e00ff */
[----:B------:R-:W-:Y:S05]  /*4dc0*/  @!P0 BRA `(.L_x_99) ;  /* 0x0000000c008c8947 */ /* 0x000fea0003800000 */
[----:B------:R-:W-:Y:S01]  /*4dd0*/  LOP3.LUT P0, RZ, R4, 0x1f, RZ, 0xc0, !PT ;  /* 0x0000001f04ff7812 */ /* 0x000fe2000780c0ff */
[----:B------:R-:W-:Y:S01]  /*4de0*/  ULDC UR21, c[0x0][0x658] ;  /* 0x0001960000157ab9 */ /* 0x000fe20000000800 */
[----:B------:R-:W-:Y:S01]  /*4df0*/  UMOV UR4, 0xffffffff ;  /* 0xffffffff00047882 */ /* 0x000fe20000000000 */
[----:B------:R-:W-:Y:S01]  /*4e00*/  BSSY B0, `(.L_x_99) ;  /* 0x00000df000007945 */ /* 0x000fe20003800000 */
[----:B------:R-:W-:Y:S01]  /*4e10*/  USHF.L.U32 UR4, UR4, UR21, URZ ;  /* 0x0000001504047299 */ /* 0x000fe2000800063f */
[C---:B------:R-:W-:Y:S01]  /*4e20*/  ISETP.NE.AND P2, PT, R5.reuse, RZ, PT ;  /* 0x000000ff0500720c */ /* 0x040fe20003f45270 */
[----:B------:R-:W-:Y:S01]  /*4e30*/  IMAD.MOV.U32 R10, RZ, RZ, 0x1 ;  /* 0x00000001ff0a7424 */ /* 0x000fe200078e00ff */
[----:B------:R-:W-:Y:S01]  /*4e40*/  ISETP.NE.OR P0, PT, R5, RZ, !P0 ;  /* 0x000000ff0500720c */ /* 0x000fe20004705670 */
[----:B------:R-:W-:Y:S01]  /*4e50*/  IMAD.MOV.U32 R3, RZ, RZ, 0x1 ;  /* 0x00000001ff037424 */ /* 0x000fe200078e00ff */
[----:B------:R-:W-:Y:S01]  /*4e60*/  LOP3.LUT R9, R23, 0x2, RZ, 0xfc, !PT ;  /* 0x0000000217097812 */ /* 0x000fe200078efcff */
[----:B------:R-:W-:Y:S01]  /*4e70*/  IMAD.MOV.U32 R8, RZ, RZ, RZ ;  /* 0x000000ffff087224 */ /* 0x000fe200078e00ff */
[----:B------:R-:W-:Y:S01]  /*4e80*/  ULDC UR13, c[0x0][0x600] ;  /* 0x00018000000d7ab9 */ /* 0x000fe20000000800 */
[----:B------:R-:W-:Y:S01]  /*4e90*/  UMOV UR5, 0x1 ;  /* 0x0000000100057882 */ /* 0x000fe20000000000 */
[----:B------:R-:W-:-:S02]  /*4ea0*/  UIADD3 UR23, UR37, 0x1, URZ ;  /* 0x0000000125177890 */ /* 0x000fc4000fffe03f */
[----:B------:R-:W-:Y:S02]  /*4eb0*/  UIADD3 UR13, UR13, -0x1, URZ ;  /* 0xffffffff0d0d7890 */ /* 0x000fe4000fffe03f */
[----:B------:R-:W-:Y:S02]  /*4ec0*/  USHF.L.U32 UR21, UR5, UR21, URZ ;  /* 0x0000001505157299 */ /* 0x000fe4000800063f */
[----:B------:R-:W-:Y:S01]  /*4ed0*/  ULOP3.LUT UR22, URZ, UR4, URZ, 0x33, !UPT ;  /* 0x000000043f167292 */ /* 0x000fe2000f8e333f */
[----:B------:R-:W-:-:S11]  /*4ee0*/  ULDC.64 UR14, c[0x0][0x198] ;  /* 0x00006600000e7ab9 */ /* 0x000fd60000000a00 */
.L_x_111:
[----:B------:R-:W-:-:S03]  /*4ef0*/  UMOV UR4, 0xffffffff ;  /* 0xffffffff00047882 */ /* 0x000fc60000000000 */
[----:B------:R-:W-:Y:S05]  /*4f00*/  BRA.DIV UR4, `(.L_x_100) ;  /* 0x0000001204347947 */ /* 0x000fea000b800000 */
[----:B------:R-:W-:-:S13]  /*4f10*/  ELECT P6, URZ, PT ;  /* 0x00000000003f782f */ /* 0x000fda00038c0000 */
.L_x_123:
[----:B------:R-:W0:Y:S01]  /*4f20*/  LDC R4, c[0x0][0x28c] ;  /* 0x0000a300ff047b82 */ /* 0x000e220000000800 */
[----:B------:R-:W-:Y:S01]  /*4f30*/  BSSY B1, `(.L_x_101) ;  /* 0x0000057000017945 */ /* 0x000fe20003800000 */
[----:B0-----:R-:W-:-:S13]  /*4f40*/  ISETP.LT.OR P6, PT, R4, 0x1, !P6 ;  /* 0x000000010400780c */ /* 0x001fda00077c1670 */
[----:B------:R-:W-:Y:S05]  /*4f50*/  @P6 BRA `(.L_x_102) ;  /* 0x0000000400506947 */ /* 0x000fea0003800000 */
[----:B------:R-:W-:Y:S02]  /*4f60*/  IMAD.SHL.U32 R22, R22, 0x40, RZ ;  /* 0x0000004016167824 */ /* 0x000fe400078e00ff */
[----:B------:R-:W-:Y:S02]  /*4f70*/  IMAD.SHL.U32 R18, R18, 0x40, RZ ;  /* 0x0000004012127824 */ /* 0x000fe400078e00ff */
[----:B------:R-:W-:Y:S02]  /*4f80*/  IMAD.MOV.U32 R13, RZ, RZ, RZ ;  /* 0x000000ffff0d7224 */ /* 0x000fe400078e00ff */
[----:B------:R-:W-:Y:S02]  /*4f90*/  IMAD.U32 R14, RZ, RZ, UR23 ;  /* 0x00000017ff0e7e24 */ /* 0x000fe4000f8e00ff */
[----:B------:R-:W-:Y:S02]  /*4fa0*/  IMAD.MOV.U32 R4, RZ, RZ, R3 ;  /* 0x000000ffff047224 */ /* 0x000fe400078e0003 */
[----:B------:R-:W-:-:S07]  /*4fb0*/  IMAD.MOV.U32 R5, RZ, RZ, R8 ;  /* 0x000000ffff057224 */ /* 0x000fce00078e0008 */
.L_x_106:
[----:B------:R-:W0:Y:S01]  /*4fc0*/  S2R R7, SR_CgaCtaId ;  /* 0x0000000000077919 */ /* 0x000e220000008800 */
[----:B------:R-:W-:-:S04]  /*4fd0*/  MOV R6, 0x400 ;  /* 0x0000040000067802 */ /* 0x000fc80000000f00 */
[----:B0-----:R-:W-:Y:S02]  /*4fe0*/  LEA R12, R7, R6, 0x18 ;  /* 0x00000006070c7211 */ /* 0x001fe400078ec0ff */
[----:B------:R-:W-:Y:S01]  /*4ff0*/  SHF.L.U32 R6, R4, 0x1f, RZ ;  /* 0x0000001f04067819 */ /* 0x000fe200000006ff */
[----:B------:R-:W0:Y:S02]  /*5000*/  @!P2 LDC R7, c[0x0][0x500] ;  /* 0x00014000ff07ab82 */ /* 0x000e240000000800 */
[----:B------:R-:W-:-:S04]  /*5010*/  IMAD R11, R5, 0x8, R12 ;  /* 0x00000008050b7824 */ /* 0x000fc800078e020c */
[----:B------:R-:W1:Y:S02]  /*5020*/  SYNCS.PHASECHK.TRANS64.TRYWAIT P1, [R11+URZ+0x18], R6 ;  /* 0x000018060b0075a7 */ /* 0x000e64000802017f */
[----:B-1----:R-:W-:Y:S05]  /*5030*/  @!P1 BRA `(.L_x_103) ;  /* 0x0000001000089947 */ /* 0x002fea0003800000 */
.L_x_124:
[----:B-1----:R-:W-:Y:S01]  /*5040*/  PRMT R6, R9, 0x9910, RZ ;  /* 0x0000991009067816 */ /* 0x002fe200000000ff */
[----:B0-----:R0:W-:Y:S03]  /*5050*/  @!P2 SYNCS.ARRIVE.TRANS64 RZ, [R11+URZ], R7 ;  /* 0x000000070bffa9a7 */ /* 0x0011e6000800003f */
[----:B------:R-:W-:-:S13]  /*5060*/  ISETP.NE.AND P1, PT, R6, 0x2, PT ;  /* 0x000000020600780c */ /* 0x000fda0003f25270 */
[----:B0-----:R-:W-:Y:S05]  /*5070*/  @P1 BRA `(.L_x_104) ;  /* 0x0000000000041947 */ /* 0x001fea0003800000 */
[----:B------:R-:W-:Y:S01]  /*5080*/  BPT.TRAP 0x1 ;  /* 0x000000040000795c */ /* 0x000fe20000300000 */
.L_x_104:
[----:B------:R-:W-:Y:S05]  /*5090*/  @P0 BRA `(.L_x_105) ;  /* 0x0000000000040947 */ /* 0x000fea0003800000 */
[----:B------:R-:W-:Y:S01]  /*50a0*/  BPT.TRAP 0x1 ;  /* 0x000000040000795c */ /* 0x000fe20000300000 */
.L_x_105:
[----:B------:R-:W-:Y:S01]  /*50b0*/  IMAD R12, R5, 0x8000, R12 ;  /* 0x00008000050c7824 */ /* 0x000fe200078e020c */
[----:B------:R-:W-:Y:S01]  /*50c0*/  R2UR UR10, R13 ;  /* 0x000000000d0a72ca */ /* 0x000fe200000e0000 */
[----:B------:R-:W-:Y:S01]  /*50d0*/  UIADD3 UR30, UP0, UR14, 0xf0, URZ ;  /* 0x000000f00e1e7890 */ /* 0x000fe2000ff1e03f */
[----:B------:R-:W-:Y:S01]  /*50e0*/  R2UR UR9, R11 ;  /* 0x000000000b0972ca */ /* 0x000fe200000e0000 */
[----:B------:R-:W-:Y:S01]  /*50f0*/  VIADD R14, R14, 0xffffffff ;  /* 0xffffffff0e0e7836 */ /* 0x000fe20000000000 */
[----:B------:R-:W-:Y:S01]  /*5100*/  R2UR UR18, R12 ;  /* 0x000000000c1272ca */ /* 0x000fe200000e0000 */
[----:B------:R-:W-:Y:S01]  /*5110*/  UIADD3.X UR31, URZ, UR15, URZ, UP0, !UPT ;  /* 0x0000000f3f1f7290 */ /* 0x000fe200087fe43f */
[----:B------:R-:W-:Y:S01]  /*5120*/  R2UR UR11, R22 ;  /* 0x00000000160b72ca */ /* 0x000fe200000e0000 */
[----:B------:R-:W-:Y:S01]  /*5130*/  UIADD3 UR4, UP1, UR14, 0x1f0, URZ ;  /* 0x000001f00e047890 */ /* 0x000fe2000ff3e03f */
[----:B------:R-:W-:Y:S01]  /*5140*/  R2UR UR12, R19 ;  /* 0x00000000130c72ca */ /* 0x000fe200000e0000 */
[----:B------:R-:W-:Y:S01]  /*5150*/  UMOV UR6, 0x0 ;  /* 0x0000000000067882 */ /* 0x000fe20000000000 */
[----:B------:R-:W-:Y:S01]  /*5160*/  R2UR UR35, R18 ;  /* 0x00000000122372ca */ /* 0x000fe200000e0000 */
[----:B------:R-:W-:Y:S01]  /*5170*/  UMOV UR7, 0x10000000 ;  /* 0x1000000000077882 */ /* 0x000fe20000000000 */
[----:B------:R-:W-:Y:S01]  /*5180*/  UIADD3.X UR5, URZ, UR15, URZ, UP1, !UPT ;  /* 0x0000000f3f057290 */ /* 0x000fe20008ffe43f */
[----:B------:R-:W-:Y:S01]  /*5190*/  ISETP.GT.AND P3, PT, R14, 0x1, PT ;  /* 0x000000010e00780c */ /* 0x000fe20003f64270 */
[----:B------:R-:W-:Y:S01]  /*51a0*/  UIADD3 UR58, UR10, 0x20, URZ ;  /* 0x000000200a3a7890 */ /* 0x000fe2000fffe03f */
[----:B------:R-:W-:Y:S01]  /*51b0*/  VIADD R5, R5, 0x1 ;  /* 0x0000000105057836 */ /* 0x000fe20000000000 */
[----:B------:R-:W-:Y:S01]  /*51c0*/  UIADD3 UR50, UR10, 0x40, URZ ;  /* 0x000000400a327890 */ /* 0x000fe2000fffe03f */
[----:B------:R-:W-:Y:S01]  /*51d0*/  VIADD R13, R13, 0x80 ;  /* 0x000000800d0d7836 */ /* 0x000fe20000000000 */
[----:B------:R-:W-:-:S02]  /*51e0*/  UIADD3 UR8, UR18, 0x100, URZ ;  /* 0x0000010012087890 */ /* 0x000fc4000fffe03f */
[----:B------:R-:W-:Y:S01]  /*51f0*/  UIADD3 UR56, UR18, 0x2100, URZ ;  /* 0x0000210012387890 */ /* 0x000fe2000fffe03f */
[C---:B------:R-:W-:Y:S01]  /*5200*/  ISETP.NE.AND P1, PT, R5.reuse, 0x3, PT ;  /* 0x000000030500780c */ /* 0x040fe20003f25270 */
[----:B------:R-:W-:Y:S02]  /*5210*/  UIADD3 UR48, UR18, 0x4100, URZ ;  /* 0x0000410012307890 */ /* 0x000fe4000fffe03f */
[----:B------:R-:W-:Y:S01]  /*5220*/  UIADD3 UR42, UR10, 0x60, URZ ;  /* 0x000000600a2a7890 */ /* 0x000fe2000fffe03f */
[----:B------:R-:W-:Y:S01]  /*5230*/  SEL R7, RZ, 0x1, P1 ;  /* 0x00000001ff077807 */ /* 0x000fe20000800000 */
[----:B------:R-:W-:Y:S01]  /*5240*/  UIADD3 UR40, UR18, 0x6100, URZ ;  /* 0x0000610012287890 */ /* 0x000fe2000fffe03f */
[----:B------:R0:W-:Y:S01]  /*5250*/  UTMALDG.3D [UR8], [UR30], desc[UR6] ;  /* 0x000006081e0075b4 */ /* 0x0001e20008011000 */
[----:B------:R-:W-:Y:S01]  /*5260*/  UIADD3 UR32, UR18, 0x18100, URZ ;  /* 0x0001810012207890 */ /* 0x000fe2000fffe03f */
[----:B------:R-:W-:Y:S01]  /*5270*/  LOP3.LUT R4, R4, R7, RZ, 0x3c, !PT ;  /* 0x0000000704047212 */ /* 0x000fe200078e3cff */
[----:B------:R-:W-:Y:S01]  /*5280*/  UIADD3 UR24, UR18, 0x1a100, URZ ;  /* 0x0001a10012187890 */ /* 0x000fe2000fffe03f */
[----:B------:R-:W-:Y:S01]  /*5290*/  SEL R5, R5, RZ, P1 ;  /* 0x000000ff05057207 */ /* 0x000fe20000800000 */
[----:B------:R-:W-:Y:S01]  /*52a0*/  UIADD3 UR16, UR18, 0x1c100, URZ ;  /* 0x0001c10012107890 */ /* 0x000fe2000fffe03f */
[----:B------:R-:W-:Y:S01]  /*52b0*/  UMOV UR57, UR9 ;  /* 0x0000000900397c82 */ /* 0x000fe20008000000 */
        /* <DEDUP_REMOVED lines=8> */
[----:B------:R1:W-:Y:S01]  /*5340*/  UTMALDG.3D [UR56], [UR30], desc[UR6] ;  /* 0x000006381e0075b4 */ /* 0x0003e20008011000 */
[----:B------:R-:W-:Y:S01]  /*5350*/  UMOV UR33, UR9 ;  /* 0x0000000900217c82 */ /* 0x000fe20008000000 */
[----:B------:R-:W-:Y:S01]  /*5360*/  UMOV UR34, UR10 ;  /* 0x0000000a00227c82 */ /* 0x000fe20008000000 */
[----:B------:R-:W-:Y:S01]  /*5370*/  UMOV UR36, UR12 ;  /* 0x0000000c00247c82 */ /* 0x000fe20008000000 */
[----:B------:R-:W-:Y:S01]  /*5380*/  UMOV UR25, UR9 ;  /* 0x0000000900197c82 */ /* 0x000fe20008000000 */
[----:B------:R-:W-:Y:S01]  /*5390*/  UMOV UR27, UR35 ;  /* 0x00000023001b7c82 */ /* 0x000fe20008000000 */
[----:B------:R-:W-:Y:S01]  /*53a0*/  UMOV UR28, UR12 ;  /* 0x0000000c001c7c82 */ /* 0x000fe20008000000 */
[----:B------:R-:W-:Y:S01]  /*53b0*/  UMOV UR26, UR58 ;  /* 0x0000003a001a7c82 */ /* 0x000fe20008000000 */
[----:B0-----:R-:W-:Y:S01]  /*53c0*/  UIADD3 UR8, UR18, 0x1e100, URZ ;  /* 0x0001e10012087890 */ /* 0x001fe2000fffe03f */
[----:B------:R1:W-:Y:S01]  /*53d0*/  UTMALDG.3D [UR48], [UR30], desc[UR6] ;  /* 0x000006301e0075b4 */ /* 0x0003e20008011000 */
[----:B------:R-:W-:Y:S01]  /*53e0*/  UMOV UR17, UR9 ;  /* 0x0000000900117c82 */ /* 0x000fe20008000000 */
[----:B------:R-:W-:Y:S01]  /*53f0*/  UMOV UR19, UR35 ;  /* 0x0000002300137c82 */ /* 0x000fe20008000000 */
[----:B------:R-:W-:Y:S01]  /*5400*/  UMOV UR20, UR12 ;  /* 0x0000000c00147c82 */ /* 0x000fe20008000000 */
[----:B------:R-:W-:Y:S01]  /*5410*/  UMOV UR18, UR50 ;  /* 0x0000003200127c82 */ /* 0x000fe20008000000 */
[----:B------:R-:W-:Y:S01]  /*5420*/  UMOV UR11, UR35 ;  /* 0x00000023000b7c82 */ /* 0x000fe20008000000 */
[----:B------:R-:W-:Y:S01]  /*5430*/  UMOV UR10, UR42 ;  /* 0x0000002a000a7c82 */ /* 0x000fe20008000000 */
[----:B------:R1:W-:Y:S01]  /*5440*/  UTMALDG.3D [UR40], [UR30], desc[UR6] ;  /* 0x000006281e0075b4 */ /* 0x0003e20008011000 */
[----:B------:R1:W-:Y:S01]  /*5450*/  UTMALDG.3D [UR32], [UR4], desc[UR6] ;  /* 0x00000620040075b4 */ /* 0x0003e20008011000 */
[----:B------:R1:W-:Y:S01]  /*5460*/  UTMALDG.3D [UR24], [UR4], desc[UR6] ;  /* 0x00000618040075b4 */ /* 0x0003e20008011000 */
[----:B------:R1:W-:Y:S01]  /*5470*/  UTMALDG.3D [UR16], [UR4], desc[UR6] ;  /* 0x00000610040075b4 */ /* 0x0003e20008011000 */
[----:B------:R1:W-:Y:S02]  /*5480*/  UTMALDG.3D [UR8], [UR4], desc[UR6] ;  /* 0x00000608040075b4 */ /* 0x0003e40008011000 */
[----:B-1----:R-:W-:Y:S05]  /*5490*/  @P3 BRA `(.L_x_106) ;  /* 0xfffffff800c83947 */ /* 0x002fea000383ffff */
.L_x_102:
[----:B------:R-:W-:Y:S05]  /*54a0*/  BSYNC B1 ;  /* 0x0000000000017941 */ /* 0x000fea0003800000 */
.L_x_101:
[----:B------:R-:W2:Y:S01]  /*54b0*/  LDL.64 R20, [R1] ;  /* 0x0000000001147983 */ /* 0x000ea20000100a00 */
[----:B------:R-:W-:Y:S01]  /*54c0*/  LOP3.LUT P4, RZ, R10, 0xff, RZ, 0xc0, !PT ;  /* 0x000000ff0aff7812 */ /* 0x000fe2000788c0ff */
[----:B------:R-:W-:Y:S01]  /*54d0*/  VIADD R7, R8, UR37 ;  /* 0x0000002508077c36 */ /* 0x000fe20008000000 */
[----:B------:R-:W-:Y:S01]  /*54e0*/  ULDC.64 UR4, c[0x0][0x650] ;  /* 0x0001940000047ab9 */ /* 0x000fe20000000a00 */
[----:B------:R-:W-:Y:S01]  /*54f0*/  IMAD.U32 R8, RZ, RZ, UR37 ;  /* 0x00000025ff087e24 */ /* 0x000fe2000f8e00ff */
[----:B------:R-:W-:Y:S01]  /*5500*/  UISETP.GE.U32.AND UP0, UPT, UR37, 0x3, UPT ;  /* 0x000000032500788c */ /* 0x000fe2000bf06070 */
[----:B------:R-:W-:Y:S01]  /*5510*/  BSSY B1, `(.L_x_107) ;  /* 0x000006b000017945 */ /* 0x000fe20003800000 */
[----:B------:R-:W-:Y:S01]  /*5520*/  ISETP.GT.U32.AND P1, PT, R7, 0x2, PT ;  /* 0x000000020700780c */ /* 0x000fe20003f24070 */
[----:B------:R-:W-:Y:S01]  /*5530*/  IMAD.MOV.U32 R22, RZ, RZ, -0x1 ;  /* 0xffffffffff167424 */ /* 0x000fe200078e00ff */
[----:B------:R-:W-:Y:S01]  /*5540*/  PRMT R10, RZ, 0x7610, R10 ;  /* 0x00007610ff0a7816 */ /* 0x000fe2000000000a */
[----:B------:R-:W-:Y:S01]  /*5550*/  IMAD.MOV.U32 R18, RZ, RZ, -0x1 ;  /* 0xffffffffff127424 */ /* 0x000fe200078e00ff */
[----:B------:R-:W-:Y:S01]  /*5560*/  ISETP.LT.U32.AND P1, PT, R8, 0x3, P1 ;  /* 0x000000030800780c */ /* 0x000fe20000f21070 */
[----:B------:R-:W-:Y:S01]  /*5570*/  IMAD.MOV.U32 R19, RZ, RZ, -0x1 ;  /* 0xffffffffff137424 */ /* 0x000fe200078e00ff */
[----:B------:R-:W-:Y:S01]  /*5580*/  PLOP3.LUT P3, PT, PT, PT, UP0, 0x80, 0x0 ;  /* 0x000000000000781c */ /* 0x000fe20003f6f008 */
[----:B------:R-:W0:Y:S01]  /*5590*/  @P4 S2R R5, SR_CgaCtaId ;  /* 0x0000000000054919 */ /* 0x000e220000008800 */
[----:B------:R-:W-:-:S04]  /*55a0*/  @P4 MOV R4, 0x400 ;  /* 0x0000040000044802 */ /* 0x000fc80000000f00 */
[----:B0-----:R-:W-:Y:S01]  /*55b0*/  @P4 LEA R6, R5, R4, 0x18 ;  /* 0x0000000405064211 */ /* 0x001fe200078ec0ff */
[----:B------:R-:W-:Y:S01]  /*55c0*/  IMAD.WIDE.U32 R4, R7, -0x55555555, RZ ;  /* 0xaaaaaaab07047825 */ /* 0x000fe200078e00ff */
[----:B------:R-:W-:Y:S02]  /*55d0*/  SEL R4, RZ, 0x1, !P1 ;  /* 0x00000001ff047807 */ /* 0x000fe40004800000 */
[----:B------:R0:W-:Y:S02]  /*55e0*/  @P4 SYNCS.ARRIVE.TRANS64.A1T0 RZ, [R6+URZ+0x68], RZ ;  /* 0x000068ff06ff49a7 */ /* 0x0001e4000810003f */
[----:B------:R-:W-:Y:S02]  /*55f0*/  LOP3.LUT R3, R3, R4, RZ, 0x3c, !PT ;  /* 0x0000000403037212 */ /* 0x000fe400078e3cff */
[----:B------:R-:W-:Y:S02]  /*5600*/  PRMT R4, RZ, 0x7610, R4 ;  /* 0x00007610ff047816 */ /* 0x000fe40000000004 */
[----:B0-----:R-:W-:-:S04]  /*5610*/  SHF.R.U32.HI R6, RZ, 0x1, R5 ;  /* 0x00000001ff067819 */ /* 0x001fc80000011605 */
[----:B------:R-:W-:Y:S01]  /*5620*/  @P3 LOP3.LUT R3, R3, 0x1, R6, 0x78, !PT ;  /* 0x0000000103033812 */ /* 0x000fe200078e7806 */
[----:B------:R-:W-:Y:S01]  /*5630*/  IMAD R8, R6, -0x3, R7 ;  /* 0xfffffffd06087824 */ /* 0x000fe200078e0207 */
[----:B--2---:R-:W-:-:S04]  /*5640*/  IADD3 R16, P4, R16, R20, RZ ;  /* 0x0000001410107210 */ /* 0x004fc80007f9e0ff */
[----:B------:R-:W-:Y:S01]  /*5650*/  ISETP.GE.U32.AND P1, PT, R16, UR4, PT ;  /* 0x0000000410007c0c */ /* 0x000fe2000bf26070 */
[----:B------:R-:W-:-:S05]  /*5660*/  IMAD.X R17, R17, 0x1, R0, P4 ;  /* 0x0000000111117824 */ /* 0x000fca00020e0600 */
[----:B------:R-:W-:-:S13]  /*5670*/  ISETP.GE.U32.AND.EX P1, PT, R17, UR5, PT, P1 ;  /* 0x0000000511007c0c */ /* 0x000fda000bf26110 */
[----:B------:R-:W-:Y:S05]  /*5680*/  @P1 BRA `(.L_x_108) ;  /* 0x00000004004c1947 */ /* 0x000fea0003800000 */
[----:B------:R-:W0:Y:S01]  /*5690*/  S2R R12, SR_CTAID.X ;  /* 0x00000000000c7919 */ /* 0x000e220000002500 */
[----:B------:R-:W-:Y:S01]  /*56a0*/  ULDC.64 UR4, c[0x0][0x628] ;  /* 0x00018a0000047ab9 */ /* 0x000fe20000000a00 */
[----:B------:R-:W1:Y:S01]  /*56b0*/  LDC R13, c[0x0][0x144] ;  /* 0x00005100ff0d7b82 */ /* 0x000e620000000800 */
[----:B------:R-:W-:Y:S01]  /*56c0*/  ISETP.NE.U32.AND P1, PT, RZ, UR4, PT ;  /* 0x00000004ff007c0c */ /* 0x000fe2000bf25070 */
[----:B------:R-:W2:Y:S01]  /*56d0*/  S2R R11, SR_CTAID.Y ;  /* 0x00000000000b7919 */ /* 0x000ea20000002600 */
[----:B------:R-:W-:Y:S01]  /*56e0*/  ULDC UR6, c[0x0][0x150] ;  /* 0x0000540000067ab9 */ /* 0x000fe20000000800 */
[----:B------:R-:W-:Y:S01]  /*56f0*/  ULDC UR7, c[0x0][0x630] ;  /* 0x00018c0000077ab9 */ /* 0x000fe20000000800 */
[----:B------:R-:W-:Y:S01]  /*5700*/  ISETP.NE.AND.EX P1, PT, RZ, UR5, PT, P1 ;  /* 0x00000005ff007c0c */ /* 0x000fe2000bf25310 */
[----:B------:R-:W-:Y:S01]  /*5710*/  IMAD.MOV.U32 R4, RZ, RZ, R16 ;  /* 0x000000ffff047224 */ /* 0x000fe200078e0010 */
[----:B0-----:R-:W-:-:S05]  /*5720*/  I2FP.F32.U32 R5, R12 ;  /* 0x0000000c00057245 */ /* 0x001fca0000201000 */
[----:B------:R-:W-:Y:S01]  /*5730*/  FMUL R14, R5, UR6 ;  /* 0x00000006050e7c20 */ /* 0x000fe20008400000 */
[----:B------:R-:W-:-:S05]  /*5740*/  IMAD.MOV.U32 R5, RZ, RZ, R17 ;  /* 0x000000ffff057224 */ /* 0x000fca00078e0011 */
[----:B--2---:R-:W-:Y:S05]  /*5750*/  @!P1 BRA `(.L_x_109) ;  /* 0x0000000000289947 */ /* 0x004fea0003800000 */
[----:B------:R-:W-:Y:S02]  /*5760*/  ULDC UR6, c[0x0][0x634] ;  /* 0x00018d0000067ab9 */ /* 0x000fe40000000800 */
[----:B------:R-:W-:-:S05]  /*5770*/  IADD3 R5, P1, R16, UR6, RZ ;  /* 0x0000000610057c10 */ /* 0x000fca000ff3e0ff */
[----:B------:R-:W-:-:S04]  /*5780*/  IMAD.X R15, RZ, RZ, R17, P1 ;  /* 0x000000ffff0f7224 */ /* 0x000fc800008e0611 */
[----:B------:R-:W-:-:S04]  /*5790*/  IMAD.WIDE.U32 R6, R15, UR4, RZ ;  /* 0x000000040f067c25 */ /* 0x000fc8000f8e00ff */
[----:B------:R-:W-:-:S04]  /*57a0*/  IMAD.WIDE.U32 R6, P1, R5, UR5, R6 ;  /* 0x0000000505067c25 */ /* 0x000fc8000f820006 */
[----:B------:R-:W-:-:S04]  /*57b0*/  IMAD.WIDE.U32 R4, R5, UR4, RZ ;  /* 0x0000000405047c25 */ /* 0x000fc8000f8e00ff */
[----:B------:R-:W-:Y:S01]  /*57c0*/  IMAD.MOV.U32 R4, RZ, RZ, R7 ;  /* 0x000000ffff047224 */ /* 0x000fe200078e0007 */
[----:B------:R-:W-:Y:S01]  /*57d0*/  IADD3 RZ, P3, R5, R6, RZ ;  /* 0x0000000605ff7210 */ /* 0x000fe20007f7e0ff */
[----:B------:R-:W-:-:S04]  /*57e0*/  IMAD.X R5, RZ, RZ, RZ, P1 ;  /* 0x000000ffff057224 */ /* 0x000fc800008e06ff */
[----:B------:R-:W-:-:S08]  /*57f0*/  IMAD.WIDE.U32.X R4, R15, UR5, R4, P3 ;  /* 0x000000050f047c25 */ /* 0x000fd000098e0404 */
.L_x_109:
[--C-:B------:R-:W-:Y:S01]  /*5800*/  SHF.R.U64 R19, R4, UR7, R5.reuse ;  /* 0x0000000704137c19 */ /* 0x100fe20008001205 */
[----:B------:R-:W0:Y:S01]  /*5810*/  F2I.U32.TRUNC.NTZ R14, R14 ;  /* 0x0000000e000e7305 */ /* 0x000e22000020f000 */
[----:B------:R-:W-:Y:S01]  /*5820*/  SHF.R.U32.HI R4, RZ, UR7, R5 ;  /* 0x00000007ff047c19 */ /* 0x000fe20008011605 */
[----:B------:R-:W-:Y:S01]  /*5830*/  ULDC.64 UR4, c[0x0][0x620] ;  /* 0x0001880000047ab9 */ /* 0x000fe20000000a00 */
[----:B------:R-:W-:Y:S01]  /*5840*/  IADD3 R7, P1, RZ, -R19, RZ ;  /* 0x80000013ff077210 */ /* 0x000fe20007f3e0ff */
[----:B------:R-:W-:Y:S01]  /*5850*/  ULDC.64 UR6, c[0x0][0x640] ;  /* 0x0001900000067ab9 */ /* 0x000fe20000000a00 */
[----:B------:R-:W2:Y:S03]  /*5860*/  LDC R18, c[0x0][0x148] ;  /* 0x00005200ff127b82 */ /* 0x000ea60000000800 */
[----:B------:R-:W-:Y:S01]  /*5870*/  IMAD.X R4, RZ, RZ, ~R4, P1 ;  /* 0x000000ffff047224 */ /* 0x000fe200008e0e04 */
[----:B------:R-:W-:-:S03]  /*5880*/  ISETP.NE.U32.AND P1, PT, RZ, UR6, PT ;  /* 0x00000006ff007c0c */ /* 0x000fc6000bf25070 */
[----:B------:R-:W-:Y:S01]  /*5890*/  IMAD R6, R4, UR4, RZ ;  /* 0x0000000404067c24 */ /* 0x000fe2000f8e02ff */
[----:B------:R-:W-:Y:S01]  /*58a0*/  ISETP.NE.AND.EX P1, PT, RZ, UR7, PT, P1 ;  /* 0x00000007ff007c0c */ /* 0x000fe2000bf25310 */
[----:B------:R-:W-:Y:S01]  /*58b0*/  IMAD.WIDE.U32 R4, R7, UR4, R16 ;  /* 0x0000000407047c25 */ /* 0x000fe2000f8e0010 */
[----:B------:R-:W-:-:S03]  /*58c0*/  ULDC UR4, c[0x0][0x618] ;  /* 0x0001860000047ab9 */ /* 0x000fc60000000800 */
[----:B------:R-:W-:Y:S01]  /*58d0*/  IMAD R7, R7, UR5, R6 ;  /* 0x0000000507077c24 */ /* 0x000fe2000f8e0206 */
[----:B------:R-:W-:Y:S01]  /*58e0*/  ULDC UR5, c[0x0][0x154] ;  /* 0x0000550000057ab9 */ /* 0x000fe20000000800 */
[----:B0-----:R-:W-:Y:S02]  /*58f0*/  IMAD.MOV R6, RZ, RZ, -R14 ;  /* 0x000000ffff067224 */ /* 0x001fe400078e0a0e */
[----:B------:R-:W-:Y:S02]  /*5900*/  IMAD.IADD R5, R5, 0x1, R7 ;  /* 0x0000000105057824 */ /* 0x000fe400078e0207 */
[----:B-1----:R-:W-:Y:S01]  /*5910*/  IMAD R12, R13, R6, R12 ;  /* 0x000000060d0c7224 */ /* 0x002fe200078e020c */
[----:B------:R-:W-:Y:S02]  /*5920*/  I2FP.F32.U32 R6, R11 ;  /* 0x0000000b00067245 */ /* 0x000fe40000201000 */
[--C-:B------:R-:W-:Y:S02]  /*5930*/  SHF.R.U64 R13, R4, UR4, R5.reuse ;  /* 0x00000004040d7c19 */ /* 0x100fe40008001205 */
[----:B------:R-:W-:Y:S01]  /*5940*/  SHF.R.U32.HI R4, RZ, UR4, R5 ;  /* 0x00000004ff047c19 */ /* 0x000fe20008011605 */
[----:B------:R-:W-:Y:S01]  /*5950*/  FMUL R6, R6, UR5 ;  /* 0x0000000506067c20 */ /* 0x000fe20008400000 */
[----:B------:R-:W-:-:S02]  /*5960*/  ULDC UR4, c[0x0][0x608] ;  /* 0x0001820000047ab9 */ /* 0x000fc40000000800 */
[--C-:B------:R-:W-:Y:S01]  /*5970*/  SHF.R.U64 R15, R13, UR4, R4.reuse ;  /* 0x000000040d0f7c19 */ /* 0x100fe20008001204 */
[----:B------:R0:W1:Y:S01]  /*5980*/  F2I.U32.TRUNC.NTZ R20, R6 ;  /* 0x0000000600147305 */ /* 0x000062000020f000 */
[----:B------:R-:W-:Y:S01]  /*5990*/  SHF.R.U32.HI R4, RZ, UR4, R4 ;  /* 0x00000004ff047c19 */ /* 0x000fe20008011604 */
[----:B------:R-:W-:-:S03]  /*59a0*/  ULDC UR4, c[0x0][0x658] ;  /* 0x0001960000047ab9 */ /* 0x000fc60000000800 */
[--C-:B------:R-:W-:Y:S02]  /*59b0*/  SHF.R.U64 R14, R15, UR4, R4.reuse ;  /* 0x000000040f0e7c19 */ /* 0x100fe40008001204 */
[----:B------:R-:W-:-:S03]  /*59c0*/  SHF.R.U32.HI R21, RZ, UR4, R4 ;  /* 0x00000004ff157c19 */ /* 0x000fc60008011604 */
[----:B------:R-:W-:Y:S02]  /*59d0*/  IMAD.MOV.U32 R4, RZ, RZ, R14 ;  /* 0x000000ffff047224 */ /* 0x000fe400078e000e */
[----:B------:R-:W-:Y:S01]  /*59e0*/  IMAD.MOV.U32 R5, RZ, RZ, R21 ;  /* 0x000000ffff057224 */ /* 0x000fe200078e0015 */
[----:B0-----:R-:W-:Y:S06]  /*59f0*/  @!P1 BRA `(.L_x_110) ;  /* 0x0000000000289947 */ /* 0x001fec0003800000 */
        /* <DEDUP_REMOVED lines=10> */
.L_x_110:
[----:B------:R-:W-:Y:S01]  /*5aa0*/  ISETP.NE.AND P1, PT, R2, 0x1, PT ;  /* 0x000000010200780c */ /* 0x000fe20003f25270 */
[----:B------:R-:W-:Y:S01]  /*5ab0*/  ULDC UR4, c[0x0][0x648] ;  /* 0x0001920000047ab9 */ /* 0x000fe20000000800 */
[----:B------:R-:W-:Y:S01]  /*5ac0*/  LOP3.LUT R15, R15, UR22, RZ, 0xc0, !PT ;  /* 0x000000160f0f7c12 */ /* 0x000fe2000f8ec0ff */
[----:B-1----:R-:W-:Y:S01]  /*5ad0*/  IMAD.MOV R20, RZ, RZ, -R20 ;  /* 0x000000ffff147224 */ /* 0x002fe200078e0a14 */
[----:B------:R-:W-:Y:S01]  /*5ae0*/  SHF.R.U64 R4, R4, UR4, R5 ;  /* 0x0000000404047c19 */ /* 0x000fe20008001205 */
[----:B------:R-:W-:Y:S01]  /*5af0*/  ULDC UR4, c[0x0][0x638] ;  /* 0x00018e0000047ab9 */ /* 0x000fe20000000800 */
[----:B------:R-:W-:Y:S01]  /*5b00*/  LOP3.LUT R13, R13, UR13, RZ, 0xc0, !PT ;  /* 0x0000000d0d0d7c12 */ /* 0x000fe2000f8ec0ff */
[----:B------:R-:W-:Y:S02]  /*5b10*/  ULDC UR5, c[0x0][0x610] ;  /* 0x0001840000057ab9 */ /* 0x000fe40000000800 */
[----:B------:R-:W-:Y:S02]  /*5b20*/  IMAD.MOV R5, RZ, RZ, -R4 ;  /* 0x000000ffff057224 */ /* 0x000fe400078e0a04 */
[----:B------:R-:W-:-:S02]  /*5b30*/  IMAD R15, R4, UR21, R15 ;  /* 0x00000015040f7c24 */ /* 0x000fc4000f8e020f */
[----:B--2---:R-:W-:Y:S02]  /*5b40*/  @P1 IMAD R12, R18, R20, R11 ;  /* 0x00000014120c1224 */ /* 0x004fe400078e020b */
[----:B------:R-:W-:Y:S01]  /*5b50*/  IMAD R14, R5, UR4, R14 ;  /* 0x00000004050e7c24 */ /* 0x000fe2000f8e020e */
[----:B------:R-:W-:Y:S01]  /*5b60*/  ULDC UR4, c[0x0][0x600] ;  /* 0x0001800000047ab9 */ /* 0x000fe20000000800 */
[----:B------:R-:W-:Y:S02]  /*5b70*/  IMAD R12, R15, UR5, R12 ;  /* 0x000000050f0c7c24 */ /* 0x000fe4000f8e020c */
[----:B------:R-:W-:Y:S02]  /*5b80*/  IMAD R5, R14, UR4, R13 ;  /* 0x000000040e057c24 */ /* 0x000fe4000f8e020d */
[----:B------:R-:W-:-:S03]  /*5b90*/  IMAD.MOV.U32 R4, RZ, RZ, 0x1 ;  /* 0x00000001ff047424 */ /* 0x000fc600078e00ff */
[----:B------:R-:W-:Y:S02]  /*5ba0*/  SEL R18, R5, R12, !P1 ;  /* 0x0000000c05127207 */ /* 0x000fe40004800000 */
[----:B------:R-:W-:-:S07]  /*5bb0*/  SEL R22, R12, R5, !P1 ;  /* 0x000000050c167207 */ /* 0x000fce0004800000 */
.L_x_108:
[----:B------:R-:W-:Y:S05]  /*5bc0*/  BSYNC B1 ;  /* 0x0000000000017941 */ /* 0x000fea0003800000 */
.L_x_107:
[----:B------:R-:W-:-:S13]  /*5bd0*/  LOP3.LUT P1, RZ, R4, 0xff, RZ, 0xc0, !PT ;  /* 0x000000ff04ff7812 */ /* 0x000fda000782c0ff */
[----:B------:R-:W-:Y:S05]  /*5be0*/  @P1 BRA `(.L_x_111) ;  /* 0xfffffff000c01947 */ /* 0x000fea000383ffff */
[----:B------:R-:W-:Y:S05]  /*5bf0*/  BSYNC B0 ;  /* 0x0000000000007941 */ /* 0x000fea0003800000 */
.L_x_99:
[----:B------:R-:W-:-:S03]  /*5c00*/  UMOV UR4, 0xffffffff ;  /* 0xffffffff00047882 */ /* 0x000fc60000000000 */
[----:B------:R-:W-:Y:S05]  /*5c10*/  BRA.DIV UR4, `(.L_x_112) ;  /* 0x0000000604247947 */ /* 0x000fea000b800000 */
[----:B------:R-:W-:-:S13]  /*5c20*/  ELECT P6, URZ, PT ;  /* 0x00000000003f782f */ /* 0x000fda00038c0000 */
.L_x_127:
[----:B------:R-:W-:Y:S04]  /*5c30*/  BSSY B0, `(.L_x_113) ;  /* 0x0000022000007945 */ /* 0x000fe80003800000 */
[----:B------:R-:W-:Y:S05]  /*5c40*/  @!P6 BRA `(.L_x_114) ;  /* 0x000000000080e947 */ /* 0x000fea0003800000 */
[----:B------:R-:W-:-:S04]  /*5c50*/  LOP3.LUT R23, R23, 0x2, RZ, 0xfc, !PT ;  /* 0x0000000217177812 */ /* 0x000fc800078efcff */
[----:B------:R-:W-:-:S13]  /*5c60*/  ISETP.NE.AND P0, PT, R23, 0x3, PT ;  /* 0x000000031700780c */ /* 0x000fda0003f05270 */
[----:B------:R-:W-:Y:S05]  /*5c70*/  @!P0 BRA `(.L_x_115) ;  /* 0x0000000000048947 */ /* 0x000fea0003800000 */
[----:B------:R-:W-:Y:S01]  /*5c80*/  BPT.TRAP 0x1 ;  /* 0x000000040000795c */ /* 0x000fe20000300000 */
.L_x_115:
[----:B------:R-:W0:Y:S01]  /*5c90*/  S2R R5, SR_CgaCtaId ;  /* 0x0000000000057919 */ /* 0x000e220000008800 */
[----:B------:R-:W-:Y:S02]  /*5ca0*/  MOV R0, 0x400 ;  /* 0x0000040000007802 */ /* 0x000fe40000000f00 */
[----:B------:R-:W-:Y:S02]  /*5cb0*/  SHF.L.U32 R2, R3, 0x1f, RZ ;  /* 0x0000001f03027819 */ /* 0x000fe400000006ff */
[----:B0-----:R-:W-:-:S05]  /*5cc0*/  LEA R5, R5, R0, 0x18 ;  /* 0x0000000005057211 */ /* 0x001fca00078ec0ff */
[----:B------:R-:W-:-:S04]  /*5cd0*/  VIADD R5, R5, 0x18 ;  /* 0x0000001805057836 */ /* 0x000fc80000000000 */
[C---:B------:R-:W-:Y:S02]  /*5ce0*/  IMAD R7, R8.reuse, 0x8, R5 ;  /* 0x0000000808077824 */ /* 0x040fe400078e0205 */
[----:B------:R-:W-:Y:S02]  /*5cf0*/  VIADD R8, R8, 0x1 ;  /* 0x0000000108087836 */ /* 0x000fe40000000000 */
[----:B------:R-:W0:Y:S03]  /*5d00*/  SYNCS.PHASECHK.TRANS64.TRYWAIT P0, [R7+URZ], R2 ;  /* 0x00000002070075a7 */ /* 0x000e26000800017f */
[----:B------:R-:W-:-:S04]  /*5d10*/  ISETP.NE.AND P1, PT, R8, 0x3, PT ;  /* 0x000000030800780c */ /* 0x000fc80003f25270 */
[----:B------:R-:W-:Y:S02]  /*5d20*/  SEL R0, RZ, 0x1, P1 ;  /* 0x00000001ff007807 */ /* 0x000fe40000800000 */
[----:B------:R-:W-:Y:S02]  /*5d30*/  SEL R8, R8, RZ, P1 ;  /* 0x000000ff08087207 */ /* 0x000fe40000800000 */
[----:B------:R-:W-:-:S03]  /*5d40*/  LOP3.LUT R9, R3, R0, RZ, 0x3c, !PT ;  /* 0x0000000003097212 */ /* 0x000fc600078e3cff */
[----:B------:R-:W-:Y:S01]  /*5d50*/  IMAD R4, R8, 0x8, R5 ;  /* 0x0000000808047824 */ /* 0x000fe200078e0205 */
[----:B------:R-:W-:Y:S01]  /*5d60*/  SHF.L.U32 R3, R9, 0x1f, RZ ;  /* 0x0000001f09037819 */ /* 0x000fe200000006ff */
[----:B0-----:R-:W-:Y:S06]  /*5d70*/  @!P0 BRA `(.L_x_116) ;  /* 0x0000000000ec8947 */ /* 0x001fec0003800000 */
.L_x_128:
[----:B------:R-:W1:Y:S01]  /*5d80*/  SYNCS.PHASECHK.TRANS64.TRYWAIT P0, [R4+URZ], R3 ;  /* 0x00000003040075a7 */ /* 0x000e62000800017f */
[----:B------:R-:W-:-:S05]  /*5d90*/  VIADD R0, R8, 0x1 ;  /* 0x0000000108007836 */ /* 0x000fca0000000000 */
[----:B------:R-:W-:-:S04]  /*5da0*/  ISETP.NE.AND P1, PT, R0, 0x3, PT ;  /* 0x000000030000780c */ /* 0x000fc80003f25270 */
[----:B0-----:R-:W-:Y:S02]  /*5db0*/  SEL R2, RZ, 0x1, P1 ;  /* 0x00000001ff027807 */ /* 0x001fe40000800000 */
[----:B------:R-:W-:Y:S02]  /*5dc0*/  SEL R0, R0, RZ, P1 ;  /* 0x000000ff00007207 */ /* 0x000fe40000800000 */
[----:B------:R-:W-:Y:S01]  /*5dd0*/  LOP3.LUT R2, R9, R2, RZ, 0x3c, !PT ;  /* 0x0000000209027212 */ /* 0x000fe200078e3cff */
[----:B-1----:R-:W-:Y:S06]  /*5de0*/  @!P0 BRA `(.L_x_117) ;  /* 0x0000000000e48947 */ /* 0x002fec0003800000 */
.L_x_129:
[----:B------:R-:W-:Y:S01]  /*5df0*/  IMAD R5, R0, 0x8, R5 ;  /* 0x0000000800057824 */ /* 0x000fe200078e0205 */
[----:B------:R-:W-:-:S07]  /*5e00*/  SHF.L.U32 R0, R2, 0x1f, RZ ;  /* 0x0000001f02007819 */ /* 0x000fce00000006ff */
.L_x_118:
[----:B-1----:R1:W2:Y:S02]  /*5e10*/  SYNCS.PHASECHK.TRANS64.TRYWAIT P0, [R5+URZ], R0 ;  /* 0x00000000050075a7 */ /* 0x0022a4000800017f */
[----:B--2---:R-:W-:Y:S05]  /*5e20*/  @!P0 NANOSLEEP.SYNCS 0x989680 ;  /* 0x009896800000895d */ /* 0x004fea0003900000 */
[----:B------:R-:W2:Y:S02]  /*5e30*/  @!P0 SYNCS.PHASECHK.TRANS64 P0, [R5+URZ], R0 ;  /* 0x00000000050085a7 */ /* 0x000ea4000800007f */
[----:B--2---:R-:W-:Y:S05]  /*5e40*/  @!P0 BRA `(.L_x_118) ;  /* 0xfffffffc00f08947 */ /* 0x004fea000383ffff */
.L_x_114:
[----:B------:R-:W-:Y:S05]  /*5e50*/  BSYNC B0 ;  /* 0x0000000000007941 */ /* 0x000fea0003800000 */
.L_x_113:
[----:B------:R-:W-:Y:S05]  /*5e60*/  EXIT ;  /* 0x000000000000794d */ /* 0x000fea0003800000 */
.L_x_15:
[----:B0-----:R-:W-:-:S04]  /*5e70*/  IMAD.U32 R3, RZ, RZ, UR43 ;  /* 0x0000002bff037e24 */ /* 0x001fc8000f8e00ff */
[----:B------:R0:W1:Y:S03]  /*5e80*/  SYNCS.PHASECHK.TRANS64.TRYWAIT P0, [R3+URZ+-0x8], R0 ;  /* 0xfffff800030075a7 */ /* 0x000066000800017f */
[----:B-1----:R-:W-:Y:S05]  /*5e90*/  @!P0 NANOSLEEP.SYNCS 0x989680 ;  /* 0x009896800000895d */ /* 0x002fea0003900000 */
[----:B------:R-:W1:Y:S02]  /*5ea0*/  @!P0 SYNCS.PHASECHK.TRANS64 P0, [R3+URZ+-0x8], R0 ;  /* 0xfffff800030085a7 */ /* 0x000e64000800007f */
[----:B-1----:R-:W-:Y:S05]  /*5eb0*/  @!P0 BRA `(.L_x_15) ;  /* 0xfffffffc00ec8947 */ /* 0x002fea000383ffff */
[----:B------:R-:W-:Y:S05]  /*5ec0*/  BRA `(.L_x_119) ;  /* 0xffffffb400b87947 */ /* 0x000fea000383ffff */
.L_x_20:
[----:B-1----:R1:W2:Y:S02]  /*5ed0*/  SYNCS.PHASECHK.TRANS64.TRYWAIT P1, [R3+URZ], R0 ;  /* 0x00000000030075a7 */ /* 0x0022a4000802017f */
[----:B--2---:R-:W-:Y:S05]  /*5ee0*/  @!P1 NANOSLEEP.SYNCS 0x989680 ;  /* 0x009896800000995d */ /* 0x004fea0003900000 */
[----:B------:R-:W2:Y:S02]  /*5ef0*/  @!P1 SYNCS.PHASECHK.TRANS64 P1, [R3+URZ], R0 ;  /* 0x00000000030095a7 */ /* 0x000ea4000802007f */
[----:B--2---:R-:W-:Y:S05]  /*5f00*/  @!P1 BRA `(.L_x_20) ;  /* 0xfffffffc00f09947 */ /* 0x004fea000383ffff */
[----:B------:R-:W-:Y:S05]  /*5f10*/  BRA `(.L_x_19) ;  /* 0xffffffb800247947 */ /* 0x000fea000383ffff */
.L_x_25:
[----:B-1----:R-:W-:-:S04]  /*5f20*/  IMAD.U32 R4, RZ, RZ, UR6 ;  /* 0x00000006ff047e24 */ /* 0x002fc8000f8e00ff */
[----:B------:R1:W2:Y:S03]  /*5f30*/  SYNCS.PHASECHK.TRANS64.TRYWAIT P1, [R4+URZ], R3 ;  /* 0x00000003040075a7 */ /* 0x0002a6000802017f */
[----:B--2---:R-:W-:Y:S05]  /*5f40*/  @!P1 NANOSLEEP.SYNCS 0x989680 ;  /* 0x009896800000995d */ /* 0x004fea0003900000 */
[----:B------:R-:W2:Y:S02]  /*5f50*/  @!P1 SYNCS.PHASECHK.TRANS64 P1, [R4+URZ], R3 ;  /* 0x00000003040095a7 */ /* 0x000ea4000802007f */
[----:B--2---:R-:W-:Y:S05]  /*5f60*/  @!P1 BRA `(.L_x_25) ;  /* 0xfffffffc00ec9947 */ /* 0x004fea000383ffff */
[----:B------:R-:W-:Y:S05]  /*5f70*/  BRA `(.L_x_24) ;  /* 0xffffffc0002c7947 */ /* 0x000fea000383ffff */
.L_x_31:
[----:B0-----:R-:W-:-:S04]  /*5f80*/  IMAD.U32 R3, RZ, RZ, UR43 ;  /* 0x0000002bff037e24 */ /* 0x001fc8000f8e00ff */
[----:B------:R0:W1:Y:S03]  /*5f90*/  SYNCS.PHASECHK.TRANS64.TRYWAIT P0, [R3+URZ+0x8], R0 ;  /* 0x00000800030075a7 */ /* 0x000066000800017f */
[----:B-1----:R-:W-:Y:S05]  /*5fa0*/  @!P0 NANOSLEEP.SYNCS 0x989680 ;  /* 0x009896800000895d */ /* 0x002fea0003900000 */
[----:B------:R-:W1:Y:S02]  /*5fb0*/  @!P0 SYNCS.PHASECHK.TRANS64 P0, [R3+URZ+0x8], R0 ;  /* 0x00000800030085a7 */ /* 0x000e64000800007f */
[----:B-1----:R-:W-:Y:S05]  /*5fc0*/  @!P0 BRA `(.L_x_31) ;  /* 0xfffffffc00ec8947 */ /* 0x002fea000383ffff */
[----:B------:R-:W-:Y:S05]  /*5fd0*/  BRA `(.L_x_120) ;  /* 0xffffffc800a87947 */ /* 0x000fea000383ffff */
.L_x_100:
[----:B------:R-:W-:Y:S01]  /*5fe0*/  BSSY B1, `(.L_x_121) ;  /* 0x0000006000017945 */ /* 0x000fe20003800000 */
[----:B------:R-:W-:-:S07]  /*5ff0*/  IMAD.MOV.U32 R15, RZ, RZ, -0x1 ;  /* 0xffffffffff0f7424 */ /* 0x000fce00078e00ff */
[----:B-----5:R-:W-:Y:S05]  /*6000*/  WARPSYNC.COLLECTIVE R15, `(.L_x_122) ;  /* 0x000000000f0c7348 */ /* 0x020fea0003c00000 */
[----:B------:R-:W-:Y:S02]  /*6010*/  ELECT P6, UR62, PT ;  /* 0x00000000003e782f */ /* 0x000fe400038c0000 */
[----:B------:R-:W-:Y:S01]  /*6020*/  MOV R14, UR62 ;  /* 0x0000003e000e7c02 */ /* 0x000fe20008000f00 */
[----:B-----5:R-:W-:Y:S10]  /*6030*/  ENDCOLLECTIVE ;  /* 0x000000000000791b */ /* 0x020ff40003800000 */
.L_x_122:
[----:B------:R-:W-:Y:S05]  /*6040*/  BSYNC B1 ;  /* 0x0000000000017941 */ /* 0x000fea0003800000 */
.L_x_121:
[----:B------:R-:W-:Y:S05]  /*6050*/  BRA `(.L_x_123) ;  /* 0xffffffec00b07947 */ /* 0x000fea000383ffff */
.L_x_103:
[----:B-1----:R1:W2:Y:S02]  /*6060*/  SYNCS.PHASECHK.TRANS64.TRYWAIT P1, [R11+URZ+0x18], R6 ;  /* 0x000018060b0075a7 */ /* 0x0022a4000802017f */
[----:B--2---:R-:W-:Y:S05]  /*6070*/  @!P1 NANOSLEEP.SYNCS 0x989680 ;  /* 0x009896800000995d */ /* 0x004fea0003900000 */
[----:B------:R-:W2:Y:S02]  /*6080*/  @!P1 SYNCS.PHASECHK.TRANS64 P1, [R11+URZ+0x18], R6 ;  /* 0x000018060b0095a7 */ /* 0x000ea4000802007f */
[----:B--2---:R-:W-:Y:S05]  /*6090*/  @!P1 BRA `(.L_x_103) ;  /* 0xfffffffc00f09947 */ /* 0x004fea000383ffff */
[----:B------:R-:W-:Y:S05]  /*60a0*/  BRA `(.L_x_124) ;  /* 0xffffffec00e47947 */ /* 0x000fea000383ffff */
.L_x_112:
[----:B------:R-:W-:Y:S01]  /*60b0*/  BSSY B0, `(.L_x_125) ;  /* 0x0000006000007945 */ /* 0x000fe20003800000 */
[----:B------:R-:W-:-:S07]  /*60c0*/  IMAD.MOV.U32 R15, RZ, RZ, -0x1 ;  /* 0xffffffffff0f7424 */ /* 0x000fce00078e00ff */
[----:B-----5:R-:W-:Y:S05]  /*60d0*/  WARPSYNC.COLLECTIVE R15, `(.L_x_126) ;  /* 0x000000000f0c7348 */ /* 0x020fea0003c00000 */
[----:B------:R-:W-:Y:S02]  /*60e0*/  ELECT P6, UR62, PT ;  /* 0x00000000003e782f */ /* 0x000fe400038c0000 */
[----:B------:R-:W-:Y:S01]  /*60f0*/  MOV R14, UR62 ;  /* 0x0000003e000e7c02 */ /* 0x000fe20008000f00 */
[----:B-----5:R-:W-:Y:S10]  /*6100*/  ENDCOLLECTIVE ;  /* 0x000000000000791b */ /* 0x020ff40003800000 */
.L_x_126:
[----:B------:R-:W-:Y:S05]  /*6110*/  BSYNC B0 ;  /* 0x0000000000007941 */ /* 0x000fea0003800000 */
.L_x_125:
[----:B------:R-:W-:Y:S05]  /*6120*/  BRA `(.L_x_127) ;  /* 0xfffffff800c07947 */ /* 0x000fea000383ffff */
.L_x_116:
[----:B0-----:R0:W1:Y:S02]  /*6130*/  SYNCS.PHASECHK.TRANS64.TRYWAIT P0, [R7+URZ], R2 ;  /* 0x00000002070075a7 */ /* 0x001064000800017f */
[----:B-1----:R-:W-:Y:S05]  /*6140*/  @!P0 NANOSLEEP.SYNCS 0x989680 ;  /* 0x009896800000895d */ /* 0x002fea0003900000 */
[----:B------:R-:W1:Y:S02]  /*6150*/  @!P0 SYNCS.PHASECHK.TRANS64 P0, [R7+URZ], R2 ;  /* 0x00000002070085a7 */ /* 0x000e64000800007f */
[----:B-1----:R-:W-:Y:S05]  /*6160*/  @!P0 BRA `(.L_x_116) ;  /* 0xfffffffc00f08947 */ /* 0x002fea000383ffff */
[----:B------:R-:W-:Y:S05]  /*6170*/  BRA `(.L_x_128) ;  /* 0xfffffffc00007947 */ /* 0x000fea000383ffff */
.L_x_117:
[----:B0-----:R0:W1:Y:S02]  /*6180*/  SYNCS.PHASECHK.TRANS64.TRYWAIT P0, [R4+URZ], R3 ;  /* 0x00000003040075a7 */ /* 0x001064000800017f */
[----:B-1----:R-:W-:Y:S05]  /*6190*/  @!P0 NANOSLEEP.SYNCS 0x989680 ;  /* 0x009896800000895d */ /* 0x002fea0003900000 */
[----:B------:R-:W1:Y:S02]  /*61a0*/  @!P0 SYNCS.PHASECHK.TRANS64 P0, [R4+URZ], R3 ;  /* 0x00000003040085a7 */ /* 0x000e64000800007f */
[----:B-1----:R-:W-:Y:S05]  /*61b0*/  @!P0 BRA `(.L_x_117) ;  /* 0xfffffffc00f08947 */ /* 0x002fea000383ffff */
[----:B------:R-:W-:Y:S05]  /*61c0*/  BRA `(.L_x_129) ;  /* 0xfffffffc00087947 */ /* 0x000fea000383ffff */
.L_x_130:
[----:B------:R-:W-:-:S00]  /*61d0*/  BRA `(.L_x_130) ;  /* 0xfffffffc00fc7947 */ /* 0x000fc0000383ffff */
[----:B------:R-:W-:-:S00]  /*61e0*/  NOP ;  /* 0x0000000000007918 */ /* 0x000fc00000000000 */
        /* <DEDUP_REMOVED lines=9> */
.L_x_131:


//--------------------- .nv.global.init           --------------------------
	.section	.nv.global.init,"aw",@progbits
.nv.global.init:
	.type		$str$22,@object
	.size		$str$22,($str$23 - $str$22)
$str$22:
        /*0000*/ 	.byte	0x6b, 0x5f, 0x74, 0x69, 0x6c, 0x65, 0x5f, 0x63, 0x6f, 0x75, 0x6e, 0x74, 0x20, 0x3e, 0x3d, 0x20
        /*0010*/ 	.byte	0x31, 0x00
	.type		$str$23,@object
	.size		$str$23,(__unnamed_1 - $str$23)
$str$23:
        /*0012*/ 	.byte	0x2f, 0x74, 0x6d, 0x70, 0x2f, 0x63, 0x75, 0x74, 0x6c, 0x61, 0x73, 0x73, 0x5f, 0x73, 0x77, 0x65
        /*0022*/ 	.byte	0x65, 0x70, 0x5f, 0x73, 0x72, 0x63, 0x2f, 0x69, 0x6e, 0x63, 0x6c, 0x75, 0x64, 0x65, 0x2f, 0x63
        /*0032*/ 	.byte	0x75, 0x74, 0x6c, 0x61, 0x73, 0x73, 0x2f, 0x67, 0x65, 0x6d, 0x6d, 0x2f, 0x63, 0x6f, 0x6c, 0x6c
        /*0042*/ 	.byte	0x65, 0x63, 0x74, 0x69, 0x76, 0x65, 0x2f, 0x73, 0x6d, 0x39, 0x30, 0x5f, 0x6d, 0x6d, 0x61, 0x5f
        /*0052*/ 	.byte	0x74, 0x6d, 0x61, 0x5f, 0x67, 0x6d, 0x6d, 0x61, 0x5f, 0x73, 0x73, 0x5f, 0x77, 0x61, 0x72, 0x70
        /*0062*/ 	.byte	0x73, 0x70, 0x65, 0x63, 0x69, 0x61, 0x6c, 0x69, 0x7a, 0x65, 0x64, 0x2e, 0x68, 0x70, 0x70, 0x00
	.type		__unnamed_1,@object
	.size		__unnamed_1,(.L_0 - __unnamed_1)
__unnamed_1:
        /*0072*/ 	.byte	0x76, 0x6f, 0x69, 0x64, 0x20, 0x63, 0x75, 0x74, 0x6c, 0x61, 0x73, 0x73, 0x3a, 0x3a, 0x67, 0x65
        /* <DEDUP_REMOVED lines=174> */
        /*0b62*/ 	.byte	0x65, 0x3a, 0x3a, 0x69, 0x64, 0x65, 0x6e, 0x74, 0x69, 0x74, 0x79, 0x5d, 0x00
.L_0:


//--------------------- .nv.shared._ZN7cutlass13device_kernelINS_4gemm6kernel13GemmUniversalIN4cute5tupleIJiiiiEEENS1_10collective13CollectiveMmaINS1_34MainloopSm90TmaGmmaWarpSpecializedILi3ENS5_IJNS4_1CILi1EEESB_SB_EEENS1_32KernelTmaWarpSpecializedPingpongEEENS5_IJNSA_ILi64EEESF_NSA_ILi128EEEEEEfNS5_IJlSB_lEEEfSI_NS4_8TiledMMAINS4_8MMA_AtomIJNS4_4SM904GMMA29MMA_64x64x8_F32TF32TF32_SS_TNILNSM_7ScaleInE1ELSO_1EEEEEENS4_6LayoutISC_NS5_IJNSA_ILi0EEESS_SS_EEEEENS5_IJNS4_10UnderscoreESV_SV_EEEEENS4_13SM90_TMA_LOADENS4_14ComposedLayoutINS4_7SwizzleILi3ELi4ELi3EEENS4_18smem_ptr_flag_bitsILi32EEENSR_INS5_IJNSA_ILi8EEENSA_ILi32EEEEEENS5_IJS15_SB_EEEEEEEvNS4_8identityESY_S19_vS1A_EENS_8epilogue10collective6detail29Sm90TmaWarpSpecializedAdapterINS1D_15DefaultEpilogueIfSI_SI_NS1C_6thread17LinearCombinationIfLi1EffLNS1H_9ScaleType4KindE0ELNS_15FloatRoundStyleE2EfEENS1_15EpilogueDefaultEEEEEvvEEEEvNT_6ParamsE --------------------------
	.section	.nv.shared._ZN7cutlass13device_kernelINS_4gemm6kernel13GemmUniversalIN4cute5tupleIJiiiiEEENS1_10collective13CollectiveMmaINS1_34MainloopSm90TmaGmmaWarpSpecializedILi3ENS5_IJNS4_1CILi1EEESB_SB_EEENS1_32KernelTmaWarpSpecializedPingpongEEENS5_IJNSA_ILi64EEESF_NSA_ILi128EEEEEEfNS5_IJlSB_lEEEfSI_NS4_8TiledMMAINS4_8MMA_AtomIJNS4_4SM904GMMA29MMA_64x64x8_F32TF32TF32_SS_TNILNSM_7ScaleInE1ELSO_1EEEEEENS4_6LayoutISC_NS5_IJNSA_ILi0EEESS_SS_EEEEENS5_IJNS4_10UnderscoreESV_SV_EEEEENS4_13SM90_TMA_LOADENS4_14ComposedLayoutINS4_7SwizzleILi3ELi4ELi3EEENS4_18smem_ptr_flag_bitsILi32EEENSR_INS5_IJNSA_ILi8EEENSA_ILi32EEEEEENS5_IJS15_SB_EEEEEEEvNS4_8identityESY_S19_vS1A_EENS_8epilogue10collective6detail29Sm90TmaWarpSpecializedAdapterINS1D_15DefaultEpilogueIfSI_SI_NS1C_6thread17LinearCombinationIfLi1EffLNS1H_9ScaleType4KindE0ELNS_15FloatRoundStyleE2EfEENS1_15EpilogueDefaultEEEEEvvEEEEvNT_6ParamsE,"aw",@nobits
	.sectionflags	@""
	.align	16
	.zero		1024


//--------------------- .nv.shared.reserved.0     --------------------------
	.section	.nv.shared.reserved.0,"aw",@nobits
	.weak		__nv_reservedSMEM_offset_0_alias
	.size		__nv_reservedSMEM_offset_0_alias, 0, 0
	.other		__nv_reservedSMEM_offset_0_alias,@"STO_CUDA_RESERVED_SHARED STV_DEFAULT"
__nv_reservedSMEM_offset_0_alias:
	.zero		0


//--------------------- .nv.global                --------------------------
	.section	.nv.global,"aw",@nobits
.nv.global:
	.type		_ZN40_INTERNAL_53be8213_4_k_cu_1ed6a185_162844cute1_E,@object
	.size		_ZN40_INTERNAL_53be8213_4_k_cu_1ed6a185_162844cute1_E,(_ZN40_INTERNAL_53be8213_4_k_cu_1ed6a185_162844cuda3std3__45__cpo6cbeginE - _ZN40_INTERNAL_53be8213_4_k_cu_1ed6a185_162844cute1_E)
_ZN40_INTERNAL_53be8213_4_k_cu_1ed6a185_162844cute1_E:
	.zero		1
	.type		_ZN40_INTERNAL_53be8213_4_k_cu_1ed6a185_162844cuda3std3__45__cpo6cbeginE,@object
	.size		_ZN40_INTERNAL_53be8213_4_k_cu_1ed6a185_162844cuda3std3__45__cpo6cbeginE,(_ZN40_INTERNAL_53be8213_4_k_cu_1ed6a185_162844cuda3std3__48in_placeE - _ZN40_INTERNAL_53be8213_4_k_cu_1ed6a185_162844cuda3std3__45__cpo6cbeginE)
_ZN40_INTERNAL_53be8213_4_k_cu_1ed6a185_162844cuda3std3__45__cpo6cbeginE:
	.zero		1
	.type		_ZN40_INTERNAL_53be8213_4_k_cu_1ed6a185_162844cuda3std3__48in_placeE,@object
	.size		_ZN40_INTERNAL_53be8213_4_k_cu_1ed6a185_162844cuda3std3__48in_placeE,(_ZN40_INTERNAL_53be8213_4_k_cu_1ed6a185_162844cuda3std6ranges3__45__cpo9iter_moveE - _ZN40_INTERNAL_53be8213_4_k_cu_1ed6a185_162844cuda3std3__48in_placeE)
_ZN40_INTERNAL_53be8213_4_k_cu_1ed6a185_162844cuda3std3__48in_placeE:
	.zero		1
	.type		_ZN40_INTERNAL_53be8213_4_k_cu_1ed6a185_162844cuda3std6ranges3__45__cpo9iter_moveE,@object
	.size		_ZN40_INTERNAL_53be8213_4_k_cu_1ed6a185_162844cuda3std6ranges3__45__cpo9iter_moveE,(_ZN40_INTERNAL_53be8213_4_k_cu_1ed6a185_162844cuda3std3__45__cpo5beginE - _ZN40_INTERNAL_53be8213_4_k_cu_1ed6a185_162844cuda3std6ranges3__45__cpo9iter_moveE)
_ZN40_INTERNAL_53be8213_4_k_cu_1ed6a185_162844cuda3std6ranges3__45__cpo9iter_moveE:
	.zero		1
	.type		_ZN40_INTERNAL_53be8213_4_k_cu_1ed6a185_162844cuda3std3__45__cpo5beginE,@object
	.size		_ZN40_INTERNAL_53be8213_4_k_cu_1ed6a185_162844cuda3std3__45__cpo5beginE,(_ZN40_INTERNAL_53be8213_4_k_cu_1ed6a185_162844cuda3std3__442_GLOBAL__N__53be8213_4_k_cu_1ed6a185_162846ignoreE - _ZN40_INTERNAL_53be8213_4_k_cu_1ed6a185_162844cuda3std3__45__cpo5beginE)
_ZN40_INTERNAL_53be8213_4_k_cu_1ed6a185_162844cuda3std3__45__cpo5beginE:
	.zero		1
	.type		_ZN40_INTERNAL_53be8213_4_k_cu_1ed6a185_162844cuda3std3__442_GLOBAL__N__53be8213_4_k_cu_1ed6a185_162846ignoreE,@object
	.size		_ZN40_INTERNAL_53be8213_4_k_cu_1ed6a185_162844cuda3std3__442_GLOBAL__N__53be8213_4_k_cu_1ed6a185_162846ignoreE,(_ZN40_INTERNAL_53be8213_4_k_cu_1ed6a185_162844cute7productE - _ZN40_INTERNAL_53be8213_4_k_cu_1ed6a185_162844cuda3std3__442_GLOBAL__N__53be8213_4_k_cu_1ed6a185_162846ignoreE)
_ZN40_INTERNAL_53be8213_4_k_cu_1ed6a185_162844cuda3std3__442_GLOBAL__N__53be8213_4_k_cu_1ed6a185_162846ignoreE:
	.zero		1
	.type		_ZN40_INTERNAL_53be8213_4_k_cu_1ed6a185_162844cute7productE,@object
	.size		_ZN40_INTERNAL_53be8213_4_k_cu_1ed6a185_162844cute7productE,(_ZN40_INTERNAL_53be8213_4_k_cu_1ed6a185_162844cuda3std3__45__cpo3endE - _ZN40_INTERNAL_53be8213_4_k_cu_1ed6a185_162844cute7productE)
_ZN40_INTERNAL_53be8213_4_k_cu_1ed6a185_162844cute7productE:
	.zero		1
	.type		_ZN40_INTERNAL_53be8213_4_k_cu_1ed6a185_162844cuda3std3__45__cpo3endE,@object
	.size		_ZN40_INTERNAL_53be8213_4_k_cu_1ed6a185_162844cuda3std3__45__cpo3endE,(_ZN40_INTERNAL_53be8213_4_k_cu_1ed6a185_162844cuda3std3__419piecewise_constructE - _ZN40_INTERNAL_53be8213_4_k_cu_1ed6a185_162844cuda3std3__45__cpo3endE)
_ZN40_INTERNAL_53be8213_4_k_cu_1ed6a185_162844cuda3std3__45__cpo3endE:
	.zero		1
	.type		_ZN40_INTERNAL_53be8213_4_k_cu_1ed6a185_162844cuda3std3__419piecewise_constructE,@object
	.size		_ZN40_INTERNAL_53be8213_4_k_cu_1ed6a185_162844cuda3std3__419piecewise_constructE,(_ZN40_INTERNAL_53be8213_4_k_cu_1ed6a185_162844cuda3std3__45__cpo4cendE - _ZN40_INTERNAL_53be8213_4_k_cu_1ed6a185_162844cuda3std3__419piecewise_constructE)
_ZN40_INTERNAL_53be8213_4_k_cu_1ed6a185_162844cuda3std3__419piecewise_constructE:
	.zero		1
	.type		_ZN40_INTERNAL_53be8213_4_k_cu_1ed6a185_162844cuda3std3__45__cpo4cendE,@object
	.size		_ZN40_INTERNAL_53be8213_4_k_cu_1ed6a185_162844cuda3std3__45__cpo4cendE,(_ZN40_INTERNAL_53be8213_4_k_cu_1ed6a185_162844cuda3std6ranges3__45__cpo4swapE - _ZN40_INTERNAL_53be8213_4_k_cu_1ed6a185_162844cuda3std3__45__cpo4cendE)
_ZN40_INTERNAL_53be8213_4_k_cu_1ed6a185_162844cuda3std3__45__cpo4cendE:
	.zero		1
	.type		_ZN40_INTERNAL_53be8213_4_k_cu_1ed6a185_162844cuda3std6ranges3__45__cpo4swapE,@object
	.size		_ZN40_INTERNAL_53be8213_4_k_cu_1ed6a185_162844cuda3std6ranges3__45__cpo4swapE,(.L_8 - _ZN40_INTERNAL_53be8213_4_k_cu_1ed6a185_162844cuda3std6ranges3__45__cpo4swapE)
_ZN40_INTERNAL_53be8213_4_k_cu_1ed6a185_162844cuda3std6ranges3__45__cpo4swapE:
	.zero		1
.L_8:


//--------------------- .nv.constant0._ZN7cutlass13device_kernelINS_4gemm6kernel13GemmUniversalIN4cute5tupleIJiiiiEEENS1_10collective13CollectiveMmaINS1_34MainloopSm90TmaGmmaWarpSpecializedILi3ENS5_IJNS4_1CILi1EEESB_SB_EEENS1_32KernelTmaWarpSpecializedPingpongEEENS5_IJNSA_ILi64EEESF_NSA_ILi128EEEEEEfNS5_IJlSB_lEEEfSI_NS4_8TiledMMAINS4_8MMA_AtomIJNS4_4SM904GMMA29MMA_64x64x8_F32TF32TF32_SS_TNILNSM_7ScaleInE1ELSO_1EEEEEENS4_6LayoutISC_NS5_IJNSA_ILi0EEESS_SS_EEEEENS5_IJNS4_10UnderscoreESV_SV_EEEEENS4_13SM90_TMA_LOADENS4_14ComposedLayoutINS4_7SwizzleILi3ELi4ELi3EEENS4_18smem_ptr_flag_bitsILi32EEENSR_INS5_IJNSA_ILi8EEENSA_ILi32EEEEEENS5_IJS15_SB_EEEEEEEvNS4_8identityESY_S19_vS1A_EENS_8epilogue10collective6detail29Sm90TmaWarpSpecializedAdapterINS1D_15DefaultEpilogueIfSI_SI_NS1C_6thread17LinearCombinationIfLi1EffLNS1H_9ScaleType4KindE0ELNS_15FloatRoundStyleE2EfEENS1_15EpilogueDefaultEEEEEvvEEEEvNT_6ParamsE --------------------------
	.section	.nv.constant0._ZN7cutlass13device_kernelINS_4gemm6kernel13GemmUniversalIN4cute5tupleIJiiiiEEENS1_10collective13CollectiveMmaINS1_34MainloopSm90TmaGmmaWarpSpecializedILi3ENS5_IJNS4_1CILi1EEESB_SB_EEENS1_32KernelTmaWarpSpecializedPingpongEEENS5_IJNSA_ILi64EEESF_NSA_ILi128EEEEEEfNS5_IJlSB_lEEEfSI_NS4_8TiledMMAINS4_8MMA_AtomIJNS4_4SM904GMMA29MMA_64x64x8_F32TF32TF32_SS_TNILNSM_7ScaleInE1ELSO_1EEEEEENS4_6LayoutISC_NS5_IJNSA_ILi0EEESS_SS_EEEEENS5_IJNS4_10UnderscoreESV_SV_EEEEENS4_13SM90_TMA_LOADENS4_14ComposedLayoutINS4_7SwizzleILi3ELi4ELi3EEENS4_18smem_ptr_flag_bitsILi32EEENSR_INS5_IJNSA_ILi8EEENSA_ILi32EEEEEENS5_IJS15_SB_EEEEEEEvNS4_8identityESY_S19_vS1A_EENS_8epilogue10collective6detail29Sm90TmaWarpSpecializedAdapterINS1D_15DefaultEpilogueIfSI_SI_NS1C_6thread17LinearCombinationIfLi1EffLNS1H_9ScaleType4KindE0ELNS_15FloatRoundStyleE2EfEENS1_15EpilogueDefaultEEEEEvvEEEEvNT_6ParamsE,"a",@progbits
	.sectionflags	@""
	.align	4
.nv.constant0._ZN7cutlass13device_kernelINS_4gemm6kernel13GemmUniversalIN4cute5tupleIJiiiiEEENS1_10collective13CollectiveMmaINS1_34MainloopSm90TmaGmmaWarpSpecializedILi3ENS5_IJNS4_1CILi1EEESB_SB_EEENS1_32KernelTmaWarpSpecializedPingpongEEENS5_IJNSA_ILi64EEESF_NSA_ILi128EEEEEEfNS5_IJlSB_lEEEfSI_NS4_8TiledMMAINS4_8MMA_AtomIJNS4_4SM904GMMA29MMA_64x64x8_F32TF32TF32_SS_TNILNSM_7ScaleInE1ELSO_1EEEEEENS4_6LayoutISC_NS5_IJNSA_ILi0EEESS_SS_EEEEENS5_IJNS4_10UnderscoreESV_SV_EEEEENS4_13SM90_TMA_LOADENS4_14ComposedLayoutINS4_7SwizzleILi3ELi4ELi3EEENS4_18smem_ptr_flag_bitsILi32EEENSR_INS5_IJNSA_ILi8EEENSA_ILi32EEEEEENS5_IJS15_SB_EEEEEEEvNS4_8identityESY_S19_vS1A_EENS_8epilogue10collective6detail29Sm90TmaWarpSpecializedAdapterINS1D_15DefaultEpilogueIfSI_SI_NS1C_6thread17LinearCombinationIfLi1EffLNS1H_9ScaleType4KindE0ELNS_15FloatRoundStyleE2EfEENS1_15EpilogueDefaultEEEEEvvEEEEvNT_6ParamsE:
	.zero		1664


//--------------------- SYMBOLS --------------------------

	.type		.nv.reservedSmem.offset0,@object
	.size		.nv.reservedSmem.offset0,0x4
	.type		__assertfail,@function
